//
// Generated by NVIDIA NVVM Compiler
//
// Compiler Build ID: CL-36424714
// Cuda compilation tools, release 13.0, V13.0.88
// Based on NVVM 20.0.0
//

.version 9.0
.target sm_100
.address_size 64

	// .globl	_Z6conv2dPfS_S_iiii

.visible .entry _Z6conv2dPfS_S_iiii(
	.param .u64 .ptr .align 1 _Z6conv2dPfS_S_iiii_param_0,
	.param .u64 .ptr .align 1 _Z6conv2dPfS_S_iiii_param_1,
	.param .u64 .ptr .align 1 _Z6conv2dPfS_S_iiii_param_2,
	.param .u32 _Z6conv2dPfS_S_iiii_param_3,
	.param .u32 _Z6conv2dPfS_S_iiii_param_4,
	.param .u32 _Z6conv2dPfS_S_iiii_param_5,
	.param .u32 _Z6conv2dPfS_S_iiii_param_6
)
{
	.reg .pred 	%p<15>;
	.reg .b32 	%r<56>;
	.reg .b32 	%f<134>;
	.reg .b64 	%rd<26>;

	ld.param.u64 	%rd6, [_Z6conv2dPfS_S_iiii_param_0];
	ld.param.u64 	%rd7, [_Z6conv2dPfS_S_iiii_param_1];
	ld.param.u32 	%r25, [_Z6conv2dPfS_S_iiii_param_3];
	ld.param.u32 	%r26, [_Z6conv2dPfS_S_iiii_param_4];
	ld.param.u32 	%r27, [_Z6conv2dPfS_S_iiii_param_5];
	cvta.to.global.u64 	%rd1, %rd7;
	cvta.to.global.u64 	%rd2, %rd6;
	mov.u32 	%r1, %ctaid.z;
	mov.u32 	%r28, %ctaid.y;
	mov.u32 	%r29, %ntid.y;
	mov.u32 	%r30, %tid.y;
	mad.lo.s32 	%r2, %r28, %r29, %r30;
	mov.u32 	%r31, %ctaid.x;
	mov.u32 	%r32, %ntid.x;
	mov.u32 	%r33, %tid.x;
	mad.lo.s32 	%r3, %r31, %r32, %r33;
	max.s32 	%r34, %r2, %r3;
	setp.ge.s32 	%p1, %r34, %r27;
	@%p1 bra 	$L__BB0_18;
	setp.lt.s32 	%p2, %r26, 1;
	mov.f32 	%f132, 0f00000000;
	@%p2 bra 	$L__BB0_17;
	mul.lo.s32 	%r4, %r26, %r1;
	and.b32  	%r5, %r26, 15;
	and.b32  	%r6, %r26, 7;
	and.b32  	%r7, %r26, 2147483632;
	and.b32  	%r8, %r26, 3;
	neg.s32 	%r9, %r7;
	mov.f32 	%f132, 0f00000000;
	mov.b32 	%r49, 0;
$L__BB0_3:
	setp.lt.u32 	%p3, %r26, 16;
	add.s32 	%r37, %r49, %r2;
	mad.lo.s32 	%r11, %r37, %r25, %r3;
	add.s32 	%r38, %r49, %r4;
	mul.lo.s32 	%r12, %r38, %r26;
	mov.b32 	%r54, 0;
	@%p3 bra 	$L__BB0_6;
	mov.u32 	%r50, %r12;
	mov.u32 	%r51, %r11;
	mov.u32 	%r52, %r9;
$L__BB0_5:
	.pragma "nounroll";
	mul.wide.s32 	%rd8, %r51, 4;
	add.s64 	%rd9, %rd2, %rd8;
	mul.wide.s32 	%rd10, %r50, 4;
	add.s64 	%rd11, %rd1, %rd10;
	ld.global.f32 	%f20, [%rd9];
	ld.global.f32 	%f21, [%rd11];
	fma.rn.f32 	%f22, %f20, %f21, %f132;
	ld.global.f32 	%f23, [%rd9+4];
	ld.global.f32 	%f24, [%rd11+4];
	fma.rn.f32 	%f25, %f23, %f24, %f22;
	ld.global.f32 	%f26, [%rd9+8];
	ld.global.f32 	%f27, [%rd11+8];
	fma.rn.f32 	%f28, %f26, %f27, %f25;
	ld.global.f32 	%f29, [%rd9+12];
	ld.global.f32 	%f30, [%rd11+12];
	fma.rn.f32 	%f31, %f29, %f30, %f28;
	ld.global.f32 	%f32, [%rd9+16];
	ld.global.f32 	%f33, [%rd11+16];
	fma.rn.f32 	%f34, %f32, %f33, %f31;
	ld.global.f32 	%f35, [%rd9+20];
	ld.global.f32 	%f36, [%rd11+20];
	fma.rn.f32 	%f37, %f35, %f36, %f34;
	ld.global.f32 	%f38, [%rd9+24];
	ld.global.f32 	%f39, [%rd11+24];
	fma.rn.f32 	%f40, %f38, %f39, %f37;
	ld.global.f32 	%f41, [%rd9+28];
	ld.global.f32 	%f42, [%rd11+28];
	fma.rn.f32 	%f43, %f41, %f42, %f40;
	ld.global.f32 	%f44, [%rd9+32];
	ld.global.f32 	%f45, [%rd11+32];
	fma.rn.f32 	%f46, %f44, %f45, %f43;
	ld.global.f32 	%f47, [%rd9+36];
	ld.global.f32 	%f48, [%rd11+36];
	fma.rn.f32 	%f49, %f47, %f48, %f46;
	ld.global.f32 	%f50, [%rd9+40];
	ld.global.f32 	%f51, [%rd11+40];
	fma.rn.f32 	%f52, %f50, %f51, %f49;
	ld.global.f32 	%f53, [%rd9+44];
	ld.global.f32 	%f54, [%rd11+44];
	fma.rn.f32 	%f55, %f53, %f54, %f52;
	ld.global.f32 	%f56, [%rd9+48];
	ld.global.f32 	%f57, [%rd11+48];
	fma.rn.f32 	%f58, %f56, %f57, %f55;
	ld.global.f32 	%f59, [%rd9+52];
	ld.global.f32 	%f60, [%rd11+52];
	fma.rn.f32 	%f61, %f59, %f60, %f58;
	ld.global.f32 	%f62, [%rd9+56];
	ld.global.f32 	%f63, [%rd11+56];
	fma.rn.f32 	%f64, %f62, %f63, %f61;
	ld.global.f32 	%f65, [%rd9+60];
	ld.global.f32 	%f66, [%rd11+60];
	fma.rn.f32 	%f132, %f65, %f66, %f64;
	add.s32 	%r52, %r52, 16;
	add.s32 	%r51, %r51, 16;
	add.s32 	%r50, %r50, 16;
	setp.ne.s32 	%p4, %r52, 0;
	mov.u32 	%r54, %r7;
	@%p4 bra 	$L__BB0_5;
$L__BB0_6:
	setp.eq.s32 	%p5, %r5, 0;
	@%p5 bra 	$L__BB0_16;
	add.s32 	%r39, %r5, -1;
	setp.lt.u32 	%p6, %r39, 7;
	@%p6 bra 	$L__BB0_9;
	add.s32 	%r40, %r11, %r54;
	mul.wide.s32 	%rd12, %r40, 4;
	add.s64 	%rd13, %rd2, %rd12;
	ld.global.f32 	%f68, [%rd13];
	add.s32 	%r41, %r54, %r12;
	mul.wide.s32 	%rd14, %r41, 4;
	add.s64 	%rd15, %rd1, %rd14;
	ld.global.f32 	%f69, [%rd15];
	fma.rn.f32 	%f70, %f68, %f69, %f132;
	ld.global.f32 	%f71, [%rd13+4];
	ld.global.f32 	%f72, [%rd15+4];
	fma.rn.f32 	%f73, %f71, %f72, %f70;
	ld.global.f32 	%f74, [%rd13+8];
	ld.global.f32 	%f75, [%rd15+8];
	fma.rn.f32 	%f76, %f74, %f75, %f73;
	ld.global.f32 	%f77, [%rd13+12];
	ld.global.f32 	%f78, [%rd15+12];
	fma.rn.f32 	%f79, %f77, %f78, %f76;
	ld.global.f32 	%f80, [%rd13+16];
	ld.global.f32 	%f81, [%rd15+16];
	fma.rn.f32 	%f82, %f80, %f81, %f79;
	ld.global.f32 	%f83, [%rd13+20];
	ld.global.f32 	%f84, [%rd15+20];
	fma.rn.f32 	%f85, %f83, %f84, %f82;
	ld.global.f32 	%f86, [%rd13+24];
	ld.global.f32 	%f87, [%rd15+24];
	fma.rn.f32 	%f88, %f86, %f87, %f85;
	ld.global.f32 	%f89, [%rd13+28];
	ld.global.f32 	%f90, [%rd15+28];
	fma.rn.f32 	%f132, %f89, %f90, %f88;
	add.s32 	%r54, %r54, 8;
$L__BB0_9:
	setp.eq.s32 	%p7, %r6, 0;
	@%p7 bra 	$L__BB0_16;
	add.s32 	%r42, %r6, -1;
	setp.lt.u32 	%p8, %r42, 3;
	@%p8 bra 	$L__BB0_12;
	add.s32 	%r43, %r11, %r54;
	mul.wide.s32 	%rd16, %r43, 4;
	add.s64 	%rd17, %rd2, %rd16;
	ld.global.f32 	%f92, [%rd17];
	add.s32 	%r44, %r54, %r12;
	mul.wide.s32 	%rd18, %r44, 4;
	add.s64 	%rd19, %rd1, %rd18;
	ld.global.f32 	%f93, [%rd19];
	fma.rn.f32 	%f94, %f92, %f93, %f132;
	ld.global.f32 	%f95, [%rd17+4];
	ld.global.f32 	%f96, [%rd19+4];
	fma.rn.f32 	%f97, %f95, %f96, %f94;
	ld.global.f32 	%f98, [%rd17+8];
	ld.global.f32 	%f99, [%rd19+8];
	fma.rn.f32 	%f100, %f98, %f99, %f97;
	ld.global.f32 	%f101, [%rd17+12];
	ld.global.f32 	%f102, [%rd19+12];
	fma.rn.f32 	%f132, %f101, %f102, %f100;
	add.s32 	%r54, %r54, 4;
$L__BB0_12:
	setp.eq.s32 	%p9, %r8, 0;
	@%p9 bra 	$L__BB0_16;
	setp.eq.s32 	%p10, %r8, 1;
	add.s32 	%r45, %r11, %r54;
	mul.wide.s32 	%rd20, %r45, 4;
	add.s64 	%rd3, %rd2, %rd20;
	ld.global.f32 	%f103, [%rd3];
	add.s32 	%r46, %r54, %r12;
	mul.wide.s32 	%rd21, %r46, 4;
	add.s64 	%rd4, %rd1, %rd21;
	ld.global.f32 	%f104, [%rd4];
	fma.rn.f32 	%f132, %f103, %f104, %f132;
	@%p10 bra 	$L__BB0_16;
	setp.eq.s32 	%p11, %r8, 2;
	ld.global.f32 	%f105, [%rd3+4];
	ld.global.f32 	%f106, [%rd4+4];
	fma.rn.f32 	%f132, %f105, %f106, %f132;
	@%p11 bra 	$L__BB0_16;
	ld.global.f32 	%f107, [%rd3+8];
	ld.global.f32 	%f108, [%rd4+8];
	fma.rn.f32 	%f132, %f107, %f108, %f132;
$L__BB0_16:
	add.s32 	%r49, %r49, 1;
	setp.ne.s32 	%p12, %r49, %r26;
	@%p12 bra 	$L__BB0_3;
$L__BB0_17:
	ld.param.u64 	%rd25, [_Z6conv2dPfS_S_iiii_param_2];
	abs.f32 	%f109, %f132;
	mul.f32 	%f110, %f109, 0f4038AA3B;
	ex2.approx.ftz.f32 	%f111, %f110;
	add.f32 	%f112, %f111, 0f3F800000;
	rcp.approx.ftz.f32 	%f113, %f112;
	fma.rn.f32 	%f114, %f113, 0fC0000000, 0f3F800000;
	setp.ge.f32 	%p13, %f109, 0f41102CB4;
	selp.f32 	%f115, 0f3F800000, %f114, %p13;
	copysign.f32 	%f116, %f132, %f115;
	mul.f32 	%f117, %f132, %f132;
	fma.rn.f32 	%f118, %f117, 0f3C80F082, 0fBD563CAE;
	fma.rn.f32 	%f119, %f118, %f117, 0f3E085941;
	fma.rn.f32 	%f120, %f119, %f117, 0fBEAAA9ED;
	fma.rn.f32 	%f121, %f120, %f117, 0f00000000;
	fma.rn.f32 	%f122, %f121, %f132, %f132;
	setp.ge.f32 	%p14, %f109, 0f3F19999A;
	selp.f32 	%f123, %f116, %f122, %p14;
	mad.lo.s32 	%r47, %r27, %r1, %r2;
	mad.lo.s32 	%r48, %r47, %r27, %r3;
	cvta.to.global.u64 	%rd22, %rd25;
	mul.wide.s32 	%rd23, %r48, 4;
	add.s64 	%rd24, %rd22, %rd23;
	st.global.f32 	[%rd24], %f123;
$L__BB0_18:
	ret;

}
	// .globl	_Z11avg_poolingPKfPfiiii
.visible .entry _Z11avg_poolingPKfPfiiii(
	.param .u64 .ptr .align 1 _Z11avg_poolingPKfPfiiii_param_0,
	.param .u64 .ptr .align 1 _Z11avg_poolingPKfPfiiii_param_1,
	.param .u32 _Z11avg_poolingPKfPfiiii_param_2,
	.param .u32 _Z11avg_poolingPKfPfiiii_param_3,
	.param .u32 _Z11avg_poolingPKfPfiiii_param_4,
	.param .u32 _Z11avg_poolingPKfPfiiii_param_5
)
{
	.reg .pred 	%p<17>;
	.reg .b32 	%r<53>;
	.reg .b32 	%f<90>;
	.reg .b64 	%rd<16>;

	ld.param.u64 	%rd5, [_Z11avg_poolingPKfPfiiii_param_0];
	ld.param.u64 	%rd4, [_Z11avg_poolingPKfPfiiii_param_1];
	ld.param.u32 	%r25, [_Z11avg_poolingPKfPfiiii_param_2];
	ld.param.u32 	%r28, [_Z11avg_poolingPKfPfiiii_param_3];
	ld.param.u32 	%r27, [_Z11avg_poolingPKfPfiiii_param_4];
	ld.param.u32 	%r29, [_Z11avg_poolingPKfPfiiii_param_5];
	cvta.to.global.u64 	%rd1, %rd5;
	mov.u32 	%r1, %ctaid.z;
	mov.u32 	%r30, %ctaid.y;
	mov.u32 	%r31, %ntid.y;
	mov.u32 	%r32, %tid.y;
	mad.lo.s32 	%r33, %r30, %r31, %r32;
	mov.u32 	%r34, %ctaid.x;
	mov.u32 	%r35, %ntid.x;
	mov.u32 	%r36, %tid.x;
	mad.lo.s32 	%r3, %r34, %r35, %r36;
	setp.ge.s32 	%p1, %r1, %r29;
	setp.ge.s32 	%p2, %r33, %r28;
	or.pred  	%p3, %p1, %p2;
	setp.ge.s32 	%p4, %r3, %r28;
	or.pred  	%p5, %p4, %p3;
	@%p5 bra 	$L__BB1_18;
	setp.lt.s32 	%p6, %r27, 1;
	mov.f32 	%f88, 0f00000000;
	@%p6 bra 	$L__BB1_17;
	mul.lo.s32 	%r4, %r27, %r3;
	mul.lo.s32 	%r38, %r25, %r1;
	mad.lo.s32 	%r5, %r27, %r33, %r38;
	and.b32  	%r6, %r27, 15;
	add.s32 	%r7, %r6, -1;
	and.b32  	%r8, %r27, 7;
	add.s32 	%r9, %r8, -1;
	and.b32  	%r10, %r27, 2147483632;
	and.b32  	%r11, %r27, 3;
	neg.s32 	%r12, %r10;
	add.s64 	%rd2, %rd1, 32;
	mov.f32 	%f88, 0f00000000;
	mov.b32 	%r47, 0;
$L__BB1_3:
	setp.lt.u32 	%p7, %r27, 16;
	add.s32 	%r40, %r5, %r47;
	mad.lo.s32 	%r14, %r40, %r25, %r4;
	mov.b32 	%r51, 0;
	@%p7 bra 	$L__BB1_6;
	mov.u32 	%r48, %r14;
	mov.u32 	%r49, %r12;
$L__BB1_5:
	.pragma "nounroll";
	mul.wide.s32 	%rd6, %r48, 4;
	add.s64 	%rd7, %rd2, %rd6;
	ld.global.f32 	%f20, [%rd7+-32];
	add.f32 	%f21, %f88, %f20;
	ld.global.f32 	%f22, [%rd7+-28];
	add.f32 	%f23, %f21, %f22;
	ld.global.f32 	%f24, [%rd7+-24];
	add.f32 	%f25, %f23, %f24;
	ld.global.f32 	%f26, [%rd7+-20];
	add.f32 	%f27, %f25, %f26;
	ld.global.f32 	%f28, [%rd7+-16];
	add.f32 	%f29, %f27, %f28;
	ld.global.f32 	%f30, [%rd7+-12];
	add.f32 	%f31, %f29, %f30;
	ld.global.f32 	%f32, [%rd7+-8];
	add.f32 	%f33, %f31, %f32;
	ld.global.f32 	%f34, [%rd7+-4];
	add.f32 	%f35, %f33, %f34;
	ld.global.f32 	%f36, [%rd7];
	add.f32 	%f37, %f35, %f36;
	ld.global.f32 	%f38, [%rd7+4];
	add.f32 	%f39, %f37, %f38;
	ld.global.f32 	%f40, [%rd7+8];
	add.f32 	%f41, %f39, %f40;
	ld.global.f32 	%f42, [%rd7+12];
	add.f32 	%f43, %f41, %f42;
	ld.global.f32 	%f44, [%rd7+16];
	add.f32 	%f45, %f43, %f44;
	ld.global.f32 	%f46, [%rd7+20];
	add.f32 	%f47, %f45, %f46;
	ld.global.f32 	%f48, [%rd7+24];
	add.f32 	%f49, %f47, %f48;
	ld.global.f32 	%f50, [%rd7+28];
	add.f32 	%f88, %f49, %f50;
	add.s32 	%r49, %r49, 16;
	add.s32 	%r48, %r48, 16;
	setp.ne.s32 	%p8, %r49, 0;
	mov.u32 	%r51, %r10;
	@%p8 bra 	$L__BB1_5;
$L__BB1_6:
	setp.eq.s32 	%p9, %r6, 0;
	@%p9 bra 	$L__BB1_16;
	setp.lt.u32 	%p10, %r7, 7;
	@%p10 bra 	$L__BB1_9;
	add.s32 	%r41, %r14, %r51;
	mul.wide.s32 	%rd8, %r41, 4;
	add.s64 	%rd9, %rd1, %rd8;
	ld.global.f32 	%f52, [%rd9];
	add.f32 	%f53, %f88, %f52;
	ld.global.f32 	%f54, [%rd9+4];
	add.f32 	%f55, %f53, %f54;
	ld.global.f32 	%f56, [%rd9+8];
	add.f32 	%f57, %f55, %f56;
	ld.global.f32 	%f58, [%rd9+12];
	add.f32 	%f59, %f57, %f58;
	ld.global.f32 	%f60, [%rd9+16];
	add.f32 	%f61, %f59, %f60;
	ld.global.f32 	%f62, [%rd9+20];
	add.f32 	%f63, %f61, %f62;
	ld.global.f32 	%f64, [%rd9+24];
	add.f32 	%f65, %f63, %f64;
	ld.global.f32 	%f66, [%rd9+28];
	add.f32 	%f88, %f65, %f66;
	add.s32 	%r51, %r51, 8;
$L__BB1_9:
	setp.eq.s32 	%p11, %r8, 0;
	@%p11 bra 	$L__BB1_16;
	setp.lt.u32 	%p12, %r9, 3;
	@%p12 bra 	$L__BB1_12;
	add.s32 	%r42, %r14, %r51;
	mul.wide.s32 	%rd10, %r42, 4;
	add.s64 	%rd11, %rd1, %rd10;
	ld.global.f32 	%f68, [%rd11];
	add.f32 	%f69, %f88, %f68;
	ld.global.f32 	%f70, [%rd11+4];
	add.f32 	%f71, %f69, %f70;
	ld.global.f32 	%f72, [%rd11+8];
	add.f32 	%f73, %f71, %f72;
	ld.global.f32 	%f74, [%rd11+12];
	add.f32 	%f88, %f73, %f74;
	add.s32 	%r51, %r51, 4;
$L__BB1_12:
	setp.eq.s32 	%p13, %r11, 0;
	@%p13 bra 	$L__BB1_16;
	setp.eq.s32 	%p14, %r11, 1;
	add.s32 	%r43, %r14, %r51;
	mul.wide.s32 	%rd12, %r43, 4;
	add.s64 	%rd3, %rd1, %rd12;
	ld.global.f32 	%f75, [%rd3];
	add.f32 	%f88, %f88, %f75;
	@%p14 bra 	$L__BB1_16;
	setp.eq.s32 	%p15, %r11, 2;
	ld.global.f32 	%f76, [%rd3+4];
	add.f32 	%f88, %f88, %f76;
	@%p15 bra 	$L__BB1_16;
	ld.global.f32 	%f77, [%rd3+8];
	add.f32 	%f88, %f88, %f77;
$L__BB1_16:
	add.s32 	%r47, %r47, 1;
	setp.ne.s32 	%p16, %r47, %r27;
	@%p16 bra 	$L__BB1_3;
$L__BB1_17:
	mul.lo.s32 	%r44, %r27, %r27;
	cvt.rn.f32.u32 	%f78, %r44;
	div.rn.f32 	%f79, %f88, %f78;
	mad.lo.s32 	%r45, %r28, %r1, %r33;
	mad.lo.s32 	%r46, %r45, %r28, %r3;
	cvta.to.global.u64 	%rd13, %rd4;
	mul.wide.s32 	%rd14, %r46, 4;
	add.s64 	%rd15, %rd13, %rd14;
	st.global.f32 	[%rd15], %f79;
$L__BB1_18:
	ret;

}


// ===== COMPILED SASS (sm_100) =====

	.target	sm_100

	.elftype	@"ET_EXEC"


//--------------------- .note.nv.tkinfo           --------------------------
	.section	.note.nv.tkinfo,"",@"SHT_NOTE"
	.sectionflags	@"SHF_NOTE_NV_TKINFO"
	.tkinfo
        /*0018*/ 	.word	0x00000002
        /*0030*/ 	.string	""
        /*0030*/ 	.string	"ptxas"
        /*0030*/ 	.string	"Cuda compilation tools, release 13.0, V13.0.88"
        /*0030*/ 	.string	"Build cuda_13.0.r13.0/compiler.36424714_0"
        /*0030*/ 	.string	"-arch sm_100 -m 64 "



//--------------------- .note.nv.cuinfo           --------------------------
	.section	.note.nv.cuinfo,"",@"SHT_NOTE"
	.sectionflags	@"SHF_NOTE_NV_CUINFO"
        /*0018*/ 	.short	0x0002
        /*001a*/ 	.short	0x0064
        /*001c*/ 	.short	0x0082
	.zero		2


//--------------------- .nv.info                  --------------------------
	.section	.nv.info,"",@"SHT_CUDA_INFO"
	.align	4


	//----- nvinfo : EIATTR_REGCOUNT
	.align		4
        /*0000*/ 	.byte	0x04, 0x2f
        /*0002*/ 	.short	(.L_1 - .L_0)
	.align		4
.L_0:
        /*0004*/ 	.word	index@(_Z6conv2dPfS_S_iiii)
        /*0008*/ 	.word	0x00000020


	//----- nvinfo : EIATTR_FRAME_SIZE
	.align		4
.L_1:
        /*000c*/ 	.byte	0x04, 0x11
        /*000e*/ 	.short	(.L_3 - .L_2)
	.align		4
.L_2:
        /*0010*/ 	.word	index@(_Z6conv2dPfS_S_iiii)
        /*0014*/ 	.word	0x00000000


	//----- nvinfo : EIATTR_REGCOUNT
	.align		4
.L_3:
        /*0018*/ 	.byte	0x04, 0x2f
        /*001a*/ 	.short	(.L_5 - .L_4)
	.align		4
.L_4:
        /*001c*/ 	.word	index@(_Z11avg_poolingPKfPfiiii)
        /*0020*/ 	.word	0x00000020


	//----- nvinfo : EIATTR_FRAME_SIZE
	.align		4
.L_5:
        /*0024*/ 	.byte	0x04, 0x11
        /*0026*/ 	.short	(.L_7 - .L_6)
	.align		4
.L_6:
        /*0028*/ 	.word	index@($__internal_0_$__cuda_sm3x_div_rn_noftz_f32_slowpath)
        /*002c*/ 	.word	0x00000000


	//----- nvinfo : EIATTR_FRAME_SIZE
	.align		4
.L_7:
        /*0030*/ 	.byte	0x04, 0x11
        /*0032*/ 	.short	(.L_9 - .L_8)
	.align		4
.L_8:
        /*0034*/ 	.word	index@(_Z11avg_poolingPKfPfiiii)
        /*0038*/ 	.word	0x00000000


	//----- nvinfo : EIATTR_MIN_STACK_SIZE
	.align		4
.L_9:
        /*003c*/ 	.byte	0x04, 0x12
        /*003e*/ 	.short	(.L_11 - .L_10)
	.align		4
.L_10:
        /*0040*/ 	.word	index@(_Z11avg_poolingPKfPfiiii)
        /*0044*/ 	.word	0x00000000


	//----- nvinfo : EIATTR_MIN_STACK_SIZE
	.align		4
.L_11:
        /*0048*/ 	.byte	0x04, 0x12
        /*004a*/ 	.short	(.L_13 - .L_12)
	.align		4
.L_12:
        /*004c*/ 	.word	index@(_Z6conv2dPfS_S_iiii)
        /*0050*/ 	.word	0x00000000
.L_13:


//--------------------- .nv.compat                --------------------------
	.section	.nv.compat,"",@"SHT_CUDA_COMPAT_INFO"
	.align	4
        /*0000*/ 	.byte	0x02, 0x09, 0x00, 0x00, 0x02, 0x02, 0x01, 0x00, 0x02, 0x05, 0x05, 0x00, 0x03, 0x07, 0x01, 0x01
        /*0010*/ 	.byte	0x02, 0x03, 0x00, 0x00, 0x02, 0x06, 0x01, 0x00, 0x04, 0x0b, 0x08, 0x00, 0x01, 0x00, 0x00, 0x00
        /*0020*/ 	.byte	0x00, 0x00, 0x00, 0x00


//--------------------- .nv.info._Z11avg_poolingPKfPfiiii --------------------------
	.section	.nv.info._Z11avg_poolingPKfPfiiii,"",@"SHT_CUDA_INFO"
	.sectionflags	@""
	.align	4


	//----- nvinfo : EIATTR_CUDA_API_VERSION
	.align		4
        /*0000*/ 	.byte	0x04, 0x37
        /*0002*/ 	.short	(.L_15 - .L_14)
.L_14:
        /*0004*/ 	.word	0x00000082


	//----- nvinfo : EIATTR_KPARAM_INFO
	.align		4
.L_15:
        /*0008*/ 	.byte	0x04, 0x17
        /*000a*/ 	.short	(.L_17 - .L_16)
.L_16:
        /*000c*/ 	.word	0x00000000
        /*0010*/ 	.short	0x0005
        /*0012*/ 	.short	0x001c
        /*0014*/ 	.byte	0x00, 0xf0, 0x11, 0x00


	//----- nvinfo : EIATTR_KPARAM_INFO
	.align		4
.L_17:
        /*0018*/ 	.byte	0x04, 0x17
        /*001a*/ 	.short	(.L_19 - .L_18)
.L_18:
        /*001c*/ 	.word	0x00000000
        /*0020*/ 	.short	0x0004
        /*0022*/ 	.short	0x0018
        /*0024*/ 	.byte	0x00, 0xf0, 0x11, 0x00


	//----- nvinfo : EIATTR_KPARAM_INFO
	.align		4
.L_19:
        /*0028*/ 	.byte	0x04, 0x17
        /*002a*/ 	.short	(.L_21 - .L_20)
.L_20:
        /*002c*/ 	.word	0x00000000
        /*0030*/ 	.short	0x0003
        /*0032*/ 	.short	0x0014
        /*0034*/ 	.byte	0x00, 0xf0, 0x11, 0x00


	//----- nvinfo : EIATTR_KPARAM_INFO
	.align		4
.L_21:
        /*0038*/ 	.byte	0x04, 0x17
        /*003a*/ 	.short	(.L_23 - .L_22)
.L_22:
        /*003c*/ 	.word	0x00000000
        /*0040*/ 	.short	0x0002
        /*0042*/ 	.short	0x0010
        /*0044*/ 	.byte	0x00, 0xf0, 0x11, 0x00


	//----- nvinfo : EIATTR_KPARAM_INFO
	.align		4
.L_23:
        /*0048*/ 	.byte	0x04, 0x17
        /*004a*/ 	.short	(.L_25 - .L_24)
.L_24:
        /*004c*/ 	.word	0x00000000
        /*0050*/ 	.short	0x0001
        /*0052*/ 	.short	0x0008
        /*0054*/ 	.byte	0x00, 0xf5, 0x21, 0x00


	//----- nvinfo : EIATTR_KPARAM_INFO
	.align		4
.L_25:
        /*0058*/ 	.byte	0x04, 0x17
        /*005a*/ 	.short	(.L_27 - .L_26)
.L_26:
        /*005c*/ 	.word	0x00000000
        /*0060*/ 	.short	0x0000
        /*0062*/ 	.short	0x0000
        /*0064*/ 	.byte	0x00, 0xf5, 0x21, 0x00


	//----- nvinfo : EIATTR_SPARSE_MMA_MASK
	.align		4
.L_27:
        /*0068*/ 	.byte	0x03, 0x50
        /*006a*/ 	.short	0x0000


	//----- nvinfo : EIATTR_MAXREG_COUNT
	.align		4
        /*006c*/ 	.byte	0x03, 0x1b
        /*006e*/ 	.short	0x00ff


	//----- nvinfo : EIATTR_MERCURY_ISA_VERSION
	.align		4
        /*0070*/ 	.byte	0x03, 0x5f
        /*0072*/ 	.short	0x0101


	//----- nvinfo : EIATTR_VRC_CTA_INIT_COUNT
	.align		4
        /*0074*/ 	.byte	0x02, 0x4a
	.zero		1
	.zero		1


	//----- nvinfo : EIATTR_EXIT_INSTR_OFFSETS
	.align		4
        /*0078*/ 	.byte	0x04, 0x1c
        /*007a*/ 	.short	(.L_29 - .L_28)


	//   ....[0]....
.L_28:
        /*007c*/ 	.word	0x000000f0


	//   ....[1]....
        /*0080*/ 	.word	0x00000a60


	//----- nvinfo : EIATTR_CRS_STACK_SIZE
	.align		4
.L_29:
        /*0084*/ 	.byte	0x04, 0x1e
        /*0086*/ 	.short	(.L_31 - .L_30)
.L_30:
        /*0088*/ 	.word	0x00000000


	//----- nvinfo : EIATTR_CBANK_PARAM_SIZE
	.align		4
.L_31:
        /*008c*/ 	.byte	0x03, 0x19
        /*008e*/ 	.short	0x0020


	//----- nvinfo : EIATTR_PARAM_CBANK
	.align		4
        /*0090*/ 	.byte	0x04, 0x0a
        /*0092*/ 	.short	(.L_33 - .L_32)
	.align		4
.L_32:
        /*0094*/ 	.word	index@(.nv.constant0._Z11avg_poolingPKfPfiiii)
        /*0098*/ 	.short	0x0380
        /*009a*/ 	.short	0x0020


	//----- nvinfo : EIATTR_SW_WAR
	.align		4
.L_33:
        /*009c*/ 	.byte	0x04, 0x36
        /*009e*/ 	.short	(.L_35 - .L_34)
.L_34:
        /*00a0*/ 	.word	0x00000008
.L_35:


//--------------------- .nv.info._Z6conv2dPfS_S_iiii --------------------------
	.section	.nv.info._Z6conv2dPfS_S_iiii,"",@"SHT_CUDA_INFO"
	.sectionflags	@""
	.align	4


	//----- nvinfo : EIATTR_CUDA_API_VERSION
	.align		4
        /*0000*/ 	.byte	0x04, 0x37
        /*0002*/ 	.short	(.L_37 - .L_36)
.L_36:
        /*0004*/ 	.word	0x00000082


	//----- nvinfo : EIATTR_KPARAM_INFO
	.align		4
.L_37:
        /*0008*/ 	.byte	0x04, 0x17
        /*000a*/ 	.short	(.L_39 - .L_38)
.L_38:
        /*000c*/ 	.word	0x00000000
        /*0010*/ 	.short	0x0006
        /*0012*/ 	.short	0x0024
        /*0014*/ 	.byte	0x00, 0xf0, 0x11, 0x00


	//----- nvinfo : EIATTR_KPARAM_INFO
	.align		4
.L_39:
        /*0018*/ 	.byte	0x04, 0x17
        /*001a*/ 	.short	(.L_41 - .L_40)
.L_40:
        /*001c*/ 	.word	0x00000000
        /*0020*/ 	.short	0x0005
        /*0022*/ 	.short	0x0020
        /*0024*/ 	.byte	0x00, 0xf0, 0x11, 0x00


	//----- nvinfo : EIATTR_KPARAM_INFO
	.align		4
.L_41:
        /*0028*/ 	.byte	0x04, 0x17
        /*002a*/ 	.short	(.L_43 - .L_42)
.L_42:
        /*002c*/ 	.word	0x00000000
        /*0030*/ 	.short	0x0004
        /*0032*/ 	.short	0x001c
        /*0034*/ 	.byte	0x00, 0xf0, 0x11, 0x00


	//----- nvinfo : EIATTR_KPARAM_INFO
	.align		4
.L_43:
        /*0038*/ 	.byte	0x04, 0x17
        /*003a*/ 	.short	(.L_45 - .L_44)
.L_44:
        /*003c*/ 	.word	0x00000000
        /*0040*/ 	.short	0x0003
        /*0042*/ 	.short	0x0018
        /*0044*/ 	.byte	0x00, 0xf0, 0x11, 0x00


	//----- nvinfo : EIATTR_KPARAM_INFO
	.align		4
.L_45:
        /*0048*/ 	.byte	0x04, 0x17
        /*004a*/ 	.short	(.L_47 - .L_46)
.L_46:
        /*004c*/ 	.word	0x00000000
        /*0050*/ 	.short	0x0002
        /*0052*/ 	.short	0x0010
        /*0054*/ 	.byte	0x00, 0xf5, 0x21, 0x00


	//----- nvinfo : EIATTR_KPARAM_INFO
	.align		4
.L_47:
        /*0058*/ 	.byte	0x04, 0x17
        /*005a*/ 	.short	(.L_49 - .L_48)
.L_48:
        /*005c*/ 	.word	0x00000000
        /*0060*/ 	.short	0x0001
        /*0062*/ 	.short	0x0008
        /*0064*/ 	.byte	0x00, 0xf5, 0x21, 0x00


	//----- nvinfo : EIATTR_KPARAM_INFO
	.align		4
.L_49:
        /*0068*/ 	.byte	0x04, 0x17
        /*006a*/ 	.short	(.L_51 - .L_50)
.L_50:
        /*006c*/ 	.word	0x00000000
        /*0070*/ 	.short	0x0000
        /*0072*/ 	.short	0x0000
        /*0074*/ 	.byte	0x00, 0xf5, 0x21, 0x00


	//----- nvinfo : EIATTR_SPARSE_MMA_MASK
	.align		4
.L_51:
        /*0078*/ 	.byte	0x03, 0x50
        /*007a*/ 	.short	0x0000


	//----- nvinfo : EIATTR_MAXREG_COUNT
	.align		4
        /*007c*/ 	.byte	0x03, 0x1b
        /*007e*/ 	.short	0x00ff


	//----- nvinfo : EIATTR_MERCURY_ISA_VERSION
	.align		4
        /*0080*/ 	.byte	0x03, 0x5f
        /*0082*/ 	.short	0x0101


	//----- nvinfo : EIATTR_VRC_CTA_INIT_COUNT
	.align		4
        /*0084*/ 	.byte	0x02, 0x4a
	.zero		1
	.zero		1


	//----- nvinfo : EIATTR_EXIT_INSTR_OFFSETS
	.align		4
        /*0088*/ 	.byte	0x04, 0x1c
        /*008a*/ 	.short	(.L_53 - .L_52)


	//   ....[0]....
.L_52:
        /*008c*/ 	.word	0x000000c0


	//   ....[1]....
        /*0090*/ 	.word	0x00000c90


	//----- nvinfo : EIATTR_CBANK_PARAM_SIZE
	.align		4
.L_53:
        /*0094*/ 	.byte	0x03, 0x19
        /*0096*/ 	.short	0x0028


	//----- nvinfo : EIATTR_PARAM_CBANK
	.align		4
        /*0098*/ 	.byte	0x04, 0x0a
        /*009a*/ 	.short	(.L_55 - .L_54)
	.align		4
.L_54:
        /*009c*/ 	.word	index@(.nv.constant0._Z6conv2dPfS_S_iiii)
        /*00a0*/ 	.short	0x0380
        /*00a2*/ 	.short	0x0028


	//----- nvinfo : EIATTR_SW_WAR
	.align		4
.L_55:
        /*00a4*/ 	.byte	0x04, 0x36
        /*00a6*/ 	.short	(.L_57 - .L_56)
.L_56:
        /*00a8*/ 	.word	0x00000008
.L_57:


//--------------------- .nv.callgraph             --------------------------
	.section	.nv.callgraph,"",@"SHT_CUDA_CALLGRAPH"
	.align	4
	.sectionentsize	8
	.align		4
        /*0000*/ 	.word	0x00000000
	.align		4
        /*0004*/ 	.word	0xffffffff
	.align		4
        /*0008*/ 	.word	0x00000000
	.align		4
        /*000c*/ 	.word	0xfffffffe
	.align		4
        /*0010*/ 	.word	0x00000000
	.align		4
        /*0014*/ 	.word	0xfffffffd
	.align		4
        /*0018*/ 	.word	0x00000000
	.align		4
        /*001c*/ 	.word	0xfffffffc


//--------------------- .text._Z11avg_poolingPKfPfiiii --------------------------
	.section	.text._Z11avg_poolingPKfPfiiii,"ax",@progbits
	.align	128
        .global         _Z11avg_poolingPKfPfiiii
        .type           _Z11avg_poolingPKfPfiiii,@function
        .size           _Z11avg_poolingPKfPfiiii,(.L_x_29 - _Z11avg_poolingPKfPfiiii)
        .other          _Z11avg_poolingPKfPfiiii,@"STO_CUDA_ENTRY STV_DEFAULT"
_Z11avg_poolingPKfPfiiii:
.text._Z11avg_poolingPKfPfiiii:
[----:B------:R-:W-:Y:S01]  /*0000*/  LDC R1, c[0x0][0x37c] ;  /* 0x0000df00ff017b82 */ /* 0x000fe20000000800 */
[----:B------:R-:W0:Y:S07]  /*0010*/  S2R R3, SR_TID.Y ;  /* 0x0000000000037919 */ /* 0x000e2e0000002200 */
[----:B------:R-:W0:Y:S01]  /*0020*/  S2UR UR4, SR_CTAID.Y ;  /* 0x00000000000479c3 */ /* 0x000e220000002600 */
[----:B------:R-:W1:Y:S01]  /*0030*/  LDCU UR6, c[0x0][0x394] ;  /* 0x00007280ff0677ac */ /* 0x000e620008000800 */
[----:B------:R-:W2:Y:S06]  /*0040*/  S2R R0, SR_TID.X ;  /* 0x0000000000007919 */ /* 0x000eac0000002100 */
[----:B------:R-:W0:Y:S08]  /*0050*/  LDC R4, c[0x0][0x364] ;  /* 0x0000d900ff047b82 */ /* 0x000e300000000800 */
[----:B------:R-:W2:Y:S08]  /*0060*/  S2UR UR5, SR_CTAID.X ;  /* 0x00000000000579c3 */ /* 0x000eb00000002500 */
[----:B------:R-:W2:Y:S08]  /*0070*/  LDC R5, c[0x0][0x360] ;  /* 0x0000d800ff057b82 */ /* 0x000eb00000000800 */
[----:B------:R-:W3:Y:S01]  /*0080*/  S2UR UR8, SR_CTAID.Z ;  /* 0x00000000000879c3 */ /* 0x000ee20000002700 */
[----:B0-----:R-:W-:-:S05]  /*0090*/  IMAD R4, R4, UR4, R3 ;  /* 0x0000000404047c24 */ /* 0x001fca000f8e0203 */
[----:B-1----:R-:W-:Y:S02]  /*00a0*/  ISETP.GE.AND P0, PT, R4, UR6, PT ;  /* 0x0000000604007c0c */ /* 0x002fe4000bf06270 */
[----:B------:R-:W3:Y:S01]  /*00b0*/  LDC R2, c[0x0][0x39c] ;  /* 0x0000e700ff027b82 */ /* 0x000ee20000000800 */
[----:B--2---:R-:W-:Y:S01]  /*00c0*/  IMAD R5, R5, UR5, R0 ;  /* 0x0000000505057c24 */ /* 0x004fe2000f8e0200 */
[----:B---3--:R-:W-:-:S04]  /*00d0*/  ISETP.LE.OR P0, PT, R2, UR8, P0 ;  /* 0x0000000802007c0c */ /* 0x008fc80008703670 */
[----:B------:R-:W-:-:S13]  /*00e0*/  ISETP.GE.OR P0, PT, R5, UR6, P0 ;  /* 0x0000000605007c0c */ /* 0x000fda0008706670 */
[----:B------:R-:W-:Y:S05]  /*00f0*/  @P0 EXIT ;  /* 0x000000000000094d */ /* 0x000fea0003800000 */
[----:B------:R-:W0:Y:S01]  /*0100*/  LDCU UR4, c[0x0][0x398] ;  /* 0x00007300ff0477ac */ /* 0x000e220008000800 */
[----:B------:R-:W-:Y:S01]  /*0110*/  IMAD.MOV.U32 R19, RZ, RZ, RZ ;  /* 0x000000ffff137224 */ /* 0x000fe200078e00ff */
[----:B------:R-:W1:Y:S01]  /*0120*/  LDCU.64 UR10, c[0x0][0x358] ;  /* 0x00006b00ff0a77ac */ /* 0x000e620008000a00 */
[----:B0-----:R-:W-:-:S05]  /*0130*/  IMAD.U32 R6, RZ, RZ, UR4 ;  /* 0x00000004ff067e24 */ /* 0x001fca000f8e00ff */
[----:B------:R-:W-:-:S13]  /*0140*/  ISETP.GE.AND P0, PT, R6, 0x1, PT ;  /* 0x000000010600780c */ /* 0x000fda0003f06270 */
[----:B-1----:R-:W-:Y:S05]  /*0150*/  @!P0 BRA `(.L_x_0) ;  /* 0x0000000400e88947 */ /* 0x002fea0003800000 */
[----:B------:R-:W0:Y:S01]  /*0160*/  LDCU UR4, c[0x0][0x390] ;  /* 0x00007200ff0477ac */ /* 0x000e220008000800 */
[C---:B------:R-:W-:Y:S01]  /*0170*/  LOP3.LUT R24, R6.reuse, 0x7, RZ, 0xc0, !PT ;  /* 0x0000000706187812 */ /* 0x040fe200078ec0ff */
[----:B------:R-:W-:Y:S01]  /*0180*/  HFMA2 R19, -RZ, RZ, 0, 0 ;  /* 0x00000000ff137431 */ /* 0x000fe200000001ff */
[C---:B------:R-:W-:Y:S01]  /*0190*/  LOP3.LUT R23, R6.reuse, 0xf, RZ, 0xc0, !PT ;  /* 0x0000000f06177812 */ /* 0x040fe200078ec0ff */
[----:B------:R-:W1:Y:S01]  /*01a0*/  LDCU.64 UR6, c[0x0][0x380] ;  /* 0x00007000ff0677ac */ /* 0x000e620008000a00 */
[----:B------:R-:W-:Y:S01]  /*01b0*/  LOP3.LUT R7, R6, 0x7ffffff0, RZ, 0xc0, !PT ;  /* 0x7ffffff006077812 */ /* 0x000fe200078ec0ff */
[----:B------:R-:W-:Y:S01]  /*01c0*/  VIADD R2, R24, 0xffffffff ;  /* 0xffffffff18027836 */ /* 0x000fe20000000000 */
[----:B------:R-:W-:Y:S01]  /*01d0*/  IADD3 R0, PT, PT, R23, -0x1, RZ ;  /* 0xffffffff17007810 */ /* 0x000fe20007ffe0ff */
[----:B------:R-:W-:Y:S01]  /*01e0*/  IMAD R8, R5, R6, RZ ;  /* 0x0000000605087224 */ /* 0x000fe200078e02ff */
[----:B------:R-:W-:Y:S01]  /*01f0*/  LOP3.LUT R25, R6, 0x3, RZ, 0xc0, !PT ;  /* 0x0000000306197812 */ /* 0x000fe200078ec0ff */
[----:B------:R-:W-:Y:S01]  /*0200*/  IMAD.MOV R9, RZ, RZ, -R7 ;  /* 0x000000ffff097224 */ /* 0x000fe200078e0a07 */
[----:B------:R-:W-:-:S02]  /*0210*/  ISETP.GE.U32.AND P0, PT, R0, 0x7, PT ;  /* 0x000000070000780c */ /* 0x000fc40003f06070 */
[----:B------:R-:W-:Y:S01]  /*0220*/  ISETP.GE.U32.AND P1, PT, R2, 0x3, PT ;  /* 0x000000030200780c */ /* 0x000fe20003f26070 */
[----:B0-----:R-:W-:Y:S02]  /*0230*/  UIMAD UR4, UR8, UR4, URZ ;  /* 0x00000004080472a4 */ /* 0x001fe4000f8e02ff */
[----:B-1----:R-:W-:-:S04]  /*0240*/  UIADD3 UR5, UP0, UPT, UR6, 0x20, URZ ;  /* 0x0000002006057890 */ /* 0x002fc8000ff1e0ff */
[----:B------:R-:W-:Y:S01]  /*0250*/  IMAD R10, R4, R6, UR4 ;  /* 0x00000004040a7e24 */ /* 0x000fe2000f8e0206 */
[----:B------:R-:W-:Y:S01]  /*0260*/  UMOV UR4, URZ ;  /* 0x000000ff00047c82 */ /* 0x000fe20008000000 */
[----:B------:R-:W-:-:S12]  /*0270*/  UIADD3.X UR6, UPT, UPT, URZ, UR7, URZ, UP0, !UPT ;  /* 0x00000007ff067290 */ /* 0x000fd800087fe4ff */
.L_x_6:
[----:B------:R-:W0:Y:S01]  /*0280*/  LDC R6, c[0x0][0x398] ;  /* 0x0000e600ff067b82 */ /* 0x000e220000000800 */
[----:B------:R-:W1:Y:S01]  /*0290*/  LDCU UR7, c[0x0][0x390] ;  /* 0x00007200ff0777ac */ /* 0x000e620008000800 */
[----:B------:R-:W-:Y:S01]  /*02a0*/  IADD3 R11, PT, PT, R10, UR4, RZ ;  /* 0x000000040a0b7c10 */ /* 0x000fe2000fffe0ff */
[----:B------:R-:W-:Y:S01]  /*02b0*/  IMAD.MOV.U32 R0, RZ, RZ, RZ ;  /* 0x000000ffff007224 */ /* 0x000fe200078e00ff */
[----:B------:R-:W-:-:S03]  /*02c0*/  UIADD3 UR4, UPT, UPT, UR4, 0x1, URZ ;  /* 0x0000000104047890 */ /* 0x000fc6000fffe0ff */
[----:B-1----:R-:W-:Y:S01]  /*02d0*/  IMAD R11, R11, UR7, R8 ;  /* 0x000000070b0b7c24 */ /* 0x002fe2000f8e0208 */
[C---:B0-----:R-:W-:Y:S02]  /*02e0*/  ISETP.GE.U32.AND P3, PT, R6.reuse, 0x10, PT ;  /* 0x000000100600780c */ /* 0x041fe40003f66070 */
[----:B------:R-:W-:-:S11]  /*02f0*/  ISETP.NE.AND P2, PT, R6, UR4, PT ;  /* 0x0000000406007c0c */ /* 0x000fd6000bf45270 */
[----:B------:R-:W-:Y:S05]  /*0300*/  @!P3 BRA `(.L_x_1) ;  /* 0x0000000000a8b947 */ /* 0x000fea0003800000 */
[----:B------:R-:W-:Y:S01]  /*0310*/  MOV R13, R11 ;  /* 0x0000000b000d7202 */ /* 0x000fe20000000f00 */
[----:B------:R-:W-:-:S07]  /*0320*/  IMAD.MOV.U32 R0, RZ, RZ, R9 ;  /* 0x000000ffff007224 */ /* 0x000fce00078e0009 */
.L_x_2:
[----:B------:R-:W-:Y:S01]  /*0330*/  MOV R2, UR5 ;  /* 0x0000000500027c02 */ /* 0x000fe20008000f00 */
[----:B------:R-:W-:-:S04]  /*0340*/  IMAD.U32 R3, RZ, RZ, UR6 ;  /* 0x00000006ff037e24 */ /* 0x000fc8000f8e00ff */
[----:B------:R-:W-:-:S05]  /*0350*/  IMAD.WIDE R2, R13, 0x4, R2 ;  /* 0x000000040d027825 */ /* 0x000fca00078e0202 */
[----:B------:R-:W2:Y:S04]  /*0360*/  LDG.E R22, desc[UR10][R2.64+-0x20] ;  /* 0xffffe00a02167981 */ /* 0x000ea8000c1e1900 */
[----:B------:R-:W3:Y:S04]  /*0370*/  LDG.E R27, desc[UR10][R2.64+-0x1c] ;  /* 0xffffe40a021b7981 */ /* 0x000ee8000c1e1900 */
[----:B------:R-:W4:Y:S04]  /*0380*/  LDG.E R21, desc[UR10][R2.64+-0x18] ;  /* 0xffffe80a02157981 */ /* 0x000f28000c1e1900 */
[----:B------:R-:W5:Y:S04]  /*0390*/  LDG.E R20, desc[UR10][R2.64+-0x14] ;  /* 0xffffec0a02147981 */ /* 0x000f68000c1e1900 */
[----:B------:R-:W5:Y:S04]  /*03a0*/  LDG.E R18, desc[UR10][R2.64+-0x10] ;  /* 0xfffff00a02127981 */ /* 0x000f68000c1e1900 */
[----:B------:R-:W5:Y:S04]  /*03b0*/  LDG.E R17, desc[UR10][R2.64+-0xc] ;  /* 0xfffff40a02117981 */ /* 0x000f68000c1e1900 */
[----:B------:R-:W5:Y:S04]  /*03c0*/  LDG.E R16, desc[UR10][R2.64+-0x8] ;  /* 0xfffff80a02107981 */ /* 0x000f68000c1e1900 */
[----:B------:R-:W5:Y:S04]  /*03d0*/  LDG.E R15, desc[UR10][R2.64+-0x4] ;  /* 0xfffffc0a020f7981 */ /* 0x000f68000c1e1900 */
[----:B------:R-:W5:Y:S04]  /*03e0*/  LDG.E R14, desc[UR10][R2.64] ;  /* 0x0000000a020e7981 */ /* 0x000f68000c1e1900 */
[----:B------:R-:W5:Y:S01]  /*03f0*/  LDG.E R12, desc[UR10][R2.64+0x4] ;  /* 0x0000040a020c7981 */ /* 0x000f62000c1e1900 */
[----:B--2---:R-:W-:-:S03]  /*0400*/  FADD R22, R22, R19 ;  /* 0x0000001316167221 */ /* 0x004fc60000000000 */
[----:B------:R-:W2:Y:S01]  /*0410*/  LDG.E R19, desc[UR10][R2.64+0x8] ;  /* 0x0000080a02137981 */ /* 0x000ea2000c1e1900 */
[----:B---3--:R-:W-:-:S03]  /*0420*/  FADD R26, R22, R27 ;  /* 0x0000001b161a7221 */ /* 0x008fc60000000000 */
[----:B------:R-:W3:Y:S01]  /*0430*/  LDG.E R22, desc[UR10][R2.64+0xc] ;  /* 0x00000c0a02167981 */ /* 0x000ee2000c1e1900 */
[----:B----4-:R-:W-:-:S03]  /*0440*/  FADD R27, R26, R21 ;  /* 0x000000151a1b7221 */ /* 0x010fc60000000000 */
[----:B------:R-:W4:Y:S01]  /*0450*/  LDG.E R21, desc[UR10][R2.64+0x10] ;  /* 0x0000100a02157981 */ /* 0x000f22000c1e1900 */
[----:B-----5:R-:W-:-:S03]  /*0460*/  FADD R27, R27, R20 ;  /* 0x000000141b1b7221 */ /* 0x020fc60000000000 */
[----:B------:R-:W5:Y:S01]  /*0470*/  LDG.E R20, desc[UR10][R2.64+0x14] ;  /* 0x0000140a02147981 */ /* 0x000f62000c1e1900 */
[----:B------:R-:W-:-:S03]  /*0480*/  FADD R28, R27, R18 ;  /* 0x000000121b1c7221 */ /* 0x000fc60000000000 */
[----:B------:R-:W5:Y:S04]  /*0490*/  LDG.E R18, desc[UR10][R2.64+0x18] ;  /* 0x0000180a02127981 */ /* 0x000f68000c1e1900 */
[----:B------:R-:W5:Y:S01]  /*04a0*/  LDG.E R26, desc[UR10][R2.64+0x1c] ;  /* 0x00001c0a021a7981 */ /* 0x000f62000c1e1900 */
[----:B------:R-:W-:Y:S01]  /*04b0*/  FADD R17, R28, R17 ;  /* 0x000000111c117221 */ /* 0x000fe20000000000 */
[----:B------:R-:W-:Y:S01]  /*04c0*/  IADD3 R0, PT, PT, R0, 0x10, RZ ;  /* 0x0000001000007810 */ /* 0x000fe20007ffe0ff */
[----:B------:R-:W-:Y:S02]  /*04d0*/  VIADD R13, R13, 0x10 ;  /* 0x000000100d0d7836 */ /* 0x000fe40000000000 */
[----:B------:R-:W-:Y:S01]  /*04e0*/  FADD R16, R17, R16 ;  /* 0x0000001011107221 */ /* 0x000fe20000000000 */
[----:B------:R-:W-:-:S03]  /*04f0*/  ISETP.NE.AND P3, PT, R0, RZ, PT ;  /* 0x000000ff0000720c */ /* 0x000fc60003f65270 */
[----:B------:R-:W-:-:S04]  /*0500*/  FADD R15, R16, R15 ;  /* 0x0000000f100f7221 */ /* 0x000fc80000000000 */
[----:B------:R-:W-:-:S04]  /*0510*/  FADD R15, R15, R14 ;  /* 0x0000000e0f0f7221 */ /* 0x000fc80000000000 */
[----:B------:R-:W-:-:S04]  /*0520*/  FADD R12, R15, R12 ;  /* 0x0000000c0f0c7221 */ /* 0x000fc80000000000 */
[----:B--2---:R-:W-:-:S04]  /*0530*/  FADD R19, R12, R19 ;  /* 0x000000130c137221 */ /* 0x004fc80000000000 */
[----:B---3--:R-:W-:-:S04]  /*0540*/  FADD R22, R19, R22 ;  /* 0x0000001613167221 */ /* 0x008fc80000000000 */
[----:B----4-:R-:W-:-:S04]  /*0550*/  FADD R21, R22, R21 ;  /* 0x0000001516157221 */ /* 0x010fc80000000000 */
[----:B-----5:R-:W-:-:S04]  /*0560*/  FADD R21, R21, R20 ;  /* 0x0000001415157221 */ /* 0x020fc80000000000 */
[----:B------:R-:W-:-:S04]  /*0570*/  FADD R21, R21, R18 ;  /* 0x0000001215157221 */ /* 0x000fc80000000000 */
[----:B------:R-:W-:Y:S01]  /*0580*/  FADD R19, R21, R26 ;  /* 0x0000001a15137221 */ /* 0x000fe20000000000 */
[----:B------:R-:W-:Y:S06]  /*0590*/  @P3 BRA `(.L_x_2) ;  /* 0xfffffffc00643947 */ /* 0x000fec000383ffff */
[----:B------:R-:W-:-:S07]  /*05a0*/  MOV R0, R7 ;  /* 0x0000000700007202 */ /* 0x000fce0000000f00 */
.L_x_1:
[----:B------:R-:W-:-:S13]  /*05b0*/  ISETP.NE.AND P3, PT, R23, RZ, PT ;  /* 0x000000ff1700720c */ /* 0x000fda0003f65270 */
[----:B------:R-:W-:Y:S05]  /*05c0*/  @!P3 BRA `(.L_x_3) ;  /* 0x0000000000c8b947 */ /* 0x000fea0003800000 */
[----:B------:R-:W-:Y:S01]  /*05d0*/  ISETP.NE.AND P3, PT, R24, RZ, PT ;  /* 0x000000ff1800720c */ /* 0x000fe20003f65270 */
[----:B------:R-:W-:-:S12]  /*05e0*/  @!P0 BRA `(.L_x_4) ;  /* 0x0000000000508947 */ /* 0x000fd80003800000 */
[----:B------:R-:W0:Y:S01]  /*05f0*/  LDC.64 R2, c[0x0][0x380] ;  /* 0x0000e000ff027b82 */ /* 0x000e220000000a00 */
[----:B------:R-:W-:-:S04]  /*0600*/  IMAD.IADD R13, R11, 0x1, R0 ;  /* 0x000000010b0d7824 */ /* 0x000fc800078e0200 */
[----:B0-----:R-:W-:-:S05]  /*0610*/  IMAD.WIDE R2, R13, 0x4, R2 ;  /* 0x000000040d027825 */ /* 0x001fca00078e0202 */
[----:B------:R-:W2:Y:S04]  /*0620*/  LDG.E R12, desc[UR10][R2.64] ;  /* 0x0000000a020c7981 */ /* 0x000ea8000c1e1900 */
[----:B------:R-:W3:Y:S04]  /*0630*/  LDG.E R13, desc[UR10][R2.64+0x4] ;  /* 0x0000040a020d7981 */ /* 0x000ee8000c1e1900 */
[----:B------:R-:W4:Y:S04]  /*0640*/  LDG.E R15, desc[UR10][R2.64+0x8] ;  /* 0x0000080a020f7981 */ /* 0x000f28000c1e1900 */
[----:B------:R-:W5:Y:S04]  /*0650*/  LDG.E R17, desc[UR10][R2.64+0xc] ;  /* 0x00000c0a02117981 */ /* 0x000f68000c1e1900 */
[----:B------:R-:W5:Y:S04]  /*0660*/  LDG.E R21, desc[UR10][R2.64+0x10] ;  /* 0x0000100a02157981 */ /* 0x000f68000c1e1900 */
[----:B------:R-:W5:Y:S04]  /*0670*/  LDG.E R27, desc[UR10][R2.64+0x14] ;  /* 0x0000140a021b7981 */ /* 0x000f68000c1e1900 */
[----:B------:R-:W5:Y:S04]  /*0680*/  LDG.E R29, desc[UR10][R2.64+0x18] ;  /* 0x0000180a021d7981 */ /* 0x000f68000c1e1900 */
[----:B------:R-:W5:Y:S01]  /*0690*/  LDG.E R14, desc[UR10][R2.64+0x1c] ;  /* 0x00001c0a020e7981 */ /* 0x000f62000c1e1900 */
[----:B------:R-:W-:Y:S01]  /*06a0*/  IADD3 R0, PT, PT, R0, 0x8, RZ ;  /* 0x0000000800007810 */ /* 0x000fe20007ffe0ff */
[----:B--2---:R-:W-:-:S04]  /*06b0*/  FADD R12, R19, R12 ;  /* 0x0000000c130c7221 */ /* 0x004fc80000000000 */
[----:B---3--:R-:W-:-:S04]  /*06c0*/  FADD R12, R12, R13 ;  /* 0x0000000d0c0c7221 */ /* 0x008fc80000000000 */
[----:B----4-:R-:W-:-:S04]  /*06d0*/  FADD R12, R12, R15 ;  /* 0x0000000f0c0c7221 */ /* 0x010fc80000000000 */
[----:B-----5:R-:W-:-:S04]  /*06e0*/  FADD R12, R12, R17 ;  /* 0x000000110c0c7221 */ /* 0x020fc80000000000 */
[----:B------:R-:W-:-:S04]  /*06f0*/  FADD R12, R12, R21 ;  /* 0x000000150c0c7221 */ /* 0x000fc80000000000 */
[----:B------:R-:W-:-:S04]  /*0700*/  FADD R12, R12, R27 ;  /* 0x0000001b0c0c7221 */ /* 0x000fc80000000000 */
[----:B------:R-:W-:-:S04]  /*0710*/  FADD R12, R12, R29 ;  /* 0x0000001d0c0c7221 */ /* 0x000fc80000000000 */
[----:B------:R-:W-:-:S07]  /*0720*/  FADD R19, R12, R14 ;  /* 0x0000000e0c137221 */ /* 0x000fce0000000000 */
.L_x_4:
        /* <DEDUP_REMOVED lines=9> */
[----:B------:R-:W5:Y:S01]  /*07c0*/  LDG.E R17, desc[UR10][R2.64+0xc] ;  /* 0x00000c0a02117981 */ /* 0x000f62000c1e1900 */
[----:B------:R-:W-:Y:S01]  /*07d0*/  IADD3 R0, PT, PT, R0, 0x4, RZ ;  /* 0x0000000400007810 */ /* 0x000fe20007ffe0ff */
[----:B--2---:R-:W-:-:S04]  /*07e0*/  FADD R12, R19, R12 ;  /* 0x0000000c130c7221 */ /* 0x004fc80000000000 */
[----:B---3--:R-:W-:-:S04]  /*07f0*/  FADD R12, R12, R13 ;  /* 0x0000000d0c0c7221 */ /* 0x008fc80000000000 */
[----:B----4-:R-:W-:-:S04]  /*0800*/  FADD R12, R12, R15 ;  /* 0x0000000f0c0c7221 */ /* 0x010fc80000000000 */
[----:B-----5:R-:W-:-:S07]  /*0810*/  FADD R19, R12, R17 ;  /* 0x000000110c137221 */ /* 0x020fce0000000000 */
.L_x_5:
[----:B------:R-:W-:Y:S05]  /*0820*/  @!P3 BRA `(.L_x_3) ;  /* 0x000000000030b947 */ /* 0x000fea0003800000 */
[----:B------:R-:W0:Y:S01]  /*0830*/  LDC.64 R2, c[0x0][0x380] ;  /* 0x0000e000ff027b82 */ /* 0x000e220000000a00 */
[----:B------:R-:W-:-:S04]  /*0840*/  IMAD.IADD R11, R11, 0x1, R0 ;  /* 0x000000010b0b7824 */ /* 0x000fc800078e0200 */
[----:B0-----:R-:W-:-:S05]  /*0850*/  IMAD.WIDE R2, R11, 0x4, R2 ;  /* 0x000000040b027825 */ /* 0x001fca00078e0202 */
[----:B------:R-:W2:Y:S01]  /*0860*/  LDG.E R0, desc[UR10][R2.64] ;  /* 0x0000000a02007981 */ /* 0x000ea2000c1e1900 */
[----:B------:R-:W-:Y:S01]  /*0870*/  ISETP.NE.AND P3, PT, R25, 0x1, PT ;  /* 0x000000011900780c */ /* 0x000fe20003f65270 */
[----:B--2---:R-:W-:-:S12]  /*0880*/  FADD R19, R19, R0 ;  /* 0x0000000013137221 */ /* 0x004fd80000000000 */
[----:B------:R-:W-:Y:S05]  /*0890*/  @!P3 BRA `(.L_x_3) ;  /* 0x000000000014b947 */ /* 0x000fea0003800000 */
[----:B------:R-:W-:Y:S01]  /*08a0*/  ISETP.NE.AND P3, PT, R25, 0x2, PT ;  /* 0x000000021900780c */ /* 0x000fe20003f65270 */
[----:B------:R-:W2:-:S12]  /*08b0*/  LDG.E R0, desc[UR10][R2.64+0x4] ;  /* 0x0000040a02007981 */ /* 0x000e98000c1e1900 */
[----:B------:R-:W3:Y:S01]  /*08c0*/  @P3 LDG.E R12, desc[UR10][R2.64+0x8] ;  /* 0x0000080a020c3981 */ /* 0x000ee2000c1e1900 */
[----:B--2---:R-:W-:-:S04]  /*08d0*/  FADD R19, R19, R0 ;  /* 0x0000000013137221 */ /* 0x004fc80000000000 */
[----:B---3--:R-:W-:-:S07]  /*08e0*/  @P3 FADD R19, R19, R12 ;  /* 0x0000000c13133221 */ /* 0x008fce0000000000 */
.L_x_3:
[----:B------:R-:W-:Y:S05]  /*08f0*/  @P2 BRA `(.L_x_6) ;  /* 0xfffffff800602947 */ /* 0x000fea000383ffff */
.L_x_0:
[----:B------:R-:W-:Y:S01]  /*0900*/  IMAD R6, R6, R6, RZ ;  /* 0x0000000606067224 */ /* 0x000fe200078e02ff */
[----:B------:R-:W-:Y:S04]  /*0910*/  BSSY.RECONVERGENT B0, `(.L_x_7) ;  /* 0x000000e000007945 */ /* 0x000fe80003800200 */
[----:B------:R-:W-:-:S04]  /*0920*/  I2FP.F32.U32 R6, R6 ;  /* 0x0000000600067245 */ /* 0x000fc80000201000 */
[----:B------:R-:W0:Y:S08]  /*0930*/  MUFU.RCP R3, R6 ;  /* 0x0000000600037308 */ /* 0x000e300000001000 */
[----:B------:R-:W1:Y:S01]  /*0940*/  FCHK P0, R19, R6 ;  /* 0x0000000613007302 */ /* 0x000e620000000000 */
[----:B0-----:R-:W-:-:S04]  /*0950*/  FFMA R0, -R6, R3, 1 ;  /* 0x3f80000006007423 */ /* 0x001fc80000000103 */
[----:B------:R-:W-:-:S04]  /*0960*/  FFMA R0, R3, R0, R3 ;  /* 0x0000000003007223 */ /* 0x000fc80000000003 */
[----:B------:R-:W-:-:S04]  /*0970*/  FFMA R3, R0, R19, RZ ;  /* 0x0000001300037223 */ /* 0x000fc800000000ff */
[----:B------:R-:W-:-:S04]  /*0980*/  FFMA R2, -R6, R3, R19 ;  /* 0x0000000306027223 */ /* 0x000fc80000000113 */
[----:B------:R-:W-:Y:S01]  /*0990*/  FFMA R7, R0, R2, R3 ;  /* 0x0000000200077223 */ /* 0x000fe20000000003 */
[----:B-1----:R-:W-:Y:S06]  /*09a0*/  @!P0 BRA `(.L_x_8) ;  /* 0x0000000000108947 */ /* 0x002fec0003800000 */
[----:B------:R-:W-:Y:S02]  /*09b0*/  MOV R3, R19 ;  /* 0x0000001300037202 */ /* 0x000fe40000000f00 */
[----:B------:R-:W-:-:S07]  /*09c0*/  MOV R2, 0x9e0 ;  /* 0x000009e000027802 */ /* 0x000fce0000000f00 */
[----:B------:R-:W-:Y:S05]  /*09d0*/  CALL.REL.NOINC `($__internal_0_$__cuda_sm3x_div_rn_noftz_f32_slowpath) ;  /* 0x0000000000247944 */ /* 0x000fea0003c00000 */
[----:B------:R-:W-:-:S07]  /*09e0*/  IMAD.MOV.U32 R7, RZ, RZ, R0 ;  /* 0x000000ffff077224 */ /* 0x000fce00078e0000 */
.L_x_8:
[----:B------:R-:W-:Y:S05]  /*09f0*/  BSYNC.RECONVERGENT B0 ;  /* 0x0000000000007941 */ /* 0x000fea0003800200 */
.L_x_7:
[----:B------:R-:W0:Y:S08]  /*0a00*/  LDC R9, c[0x0][0x394] ;  /* 0x0000e500ff097b82 */ /* 0x000e300000000800 */
[----:B------:R-:W1:Y:S01]  /*0a10*/  LDC.64 R2, c[0x0][0x388] ;  /* 0x0000e200ff027b82 */ /* 0x000e620000000a00 */
[----:B0-----:R-:W-:-:S04]  /*0a20*/  IMAD R4, R9, UR8, R4 ;  /* 0x0000000809047c24 */ /* 0x001fc8000f8e0204 */
[----:B------:R-:W-:-:S04]  /*0a30*/  IMAD R5, R4, R9, R5 ;  /* 0x0000000904057224 */ /* 0x000fc800078e0205 */
[----:B-1----:R-:W-:-:S05]  /*0a40*/  IMAD.WIDE R2, R5, 0x4, R2 ;  /* 0x0000000405027825 */ /* 0x002fca00078e0202 */
[----:B------:R-:W-:Y:S01]  /*0a50*/  STG.E desc[UR10][R2.64], R7 ;  /* 0x0000000702007986 */ /* 0x000fe2000c10190a */
[----:B------:R-:W-:Y:S05]  /*0a60*/  EXIT ;  /* 0x000000000000794d */ /* 0x000fea0003800000 */
        .weak           $__internal_0_$__cuda_sm3x_div_rn_noftz_f32_slowpath
        .type           $__internal_0_$__cuda_sm3x_div_rn_noftz_f32_slowpath,@function
        .size           $__internal_0_$__cuda_sm3x_div_rn_noftz_f32_slowpath,(.L_x_29 - $__internal_0_$__cuda_sm3x_div_rn_noftz_f32_slowpath)
$__internal_0_$__cuda_sm3x_div_rn_noftz_f32_slowpath:
[----:B------:R-:W-:Y:S01]  /*0a70*/  SHF.R.U32.HI R7, RZ, 0x17, R6 ;  /* 0x00000017ff077819 */ /* 0x000fe20000011606 */
[----:B------:R-:W-:Y:S01]  /*0a80*/  BSSY.RECONVERGENT B1, `(.L_x_9) ;  /* 0x0000063000017945 */ /* 0x000fe20003800200 */
[----:B------:R-:W-:Y:S02]  /*0a90*/  SHF.R.U32.HI R0, RZ, 0x17, R3 ;  /* 0x00000017ff007819 */ /* 0x000fe40000011603 */
[----:B------:R-:W-:Y:S02]  /*0aa0*/  LOP3.LUT R7, R7, 0xff, RZ, 0xc0, !PT ;  /* 0x000000ff07077812 */ /* 0x000fe400078ec0ff */
[----:B------:R-:W-:Y:S02]  /*0ab0*/  LOP3.LUT R12, R0, 0xff, RZ, 0xc0, !PT ;  /* 0x000000ff000c7812 */ /* 0x000fe400078ec0ff */
[----:B------:R-:W-:-:S03]  /*0ac0*/  IADD3 R9, PT, PT, R7, -0x1, RZ ;  /* 0xffffffff07097810 */ /* 0x000fc60007ffe0ff */
[----:B------:R-:W-:Y:S01]  /*0ad0*/  VIADD R10, R12, 0xffffffff ;  /* 0xffffffff0c0a7836 */ /* 0x000fe20000000000 */
[----:B------:R-:W-:-:S04]  /*0ae0*/  ISETP.GT.U32.AND P0, PT, R9, 0xfd, PT ;  /* 0x000000fd0900780c */ /* 0x000fc80003f04070 */
[----:B------:R-:W-:-:S13]  /*0af0*/  ISETP.GT.U32.OR P0, PT, R10, 0xfd, P0 ;  /* 0x000000fd0a00780c */ /* 0x000fda0000704470 */
[----:B------:R-:W-:Y:S01]  /*0b00*/  @!P0 MOV R8, RZ ;  /* 0x000000ff00088202 */ /* 0x000fe20000000f00 */
[----:B------:R-:W-:Y:S06]  /*0b10*/  @!P0 BRA `(.L_x_10) ;  /* 0x0000000000608947 */ /* 0x000fec0003800000 */
[----:B------:R-:W-:Y:S01]  /*0b20*/  FSETP.GTU.FTZ.AND P0, PT, |R3|, +INF , PT ;  /* 0x7f8000000300780b */ /* 0x000fe20003f1c200 */
[----:B------:R-:W-:Y:S01]  /*0b30*/  IMAD.MOV.U32 R0, RZ, RZ, R6 ;  /* 0x000000ffff007224 */ /* 0x000fe200078e0006 */
[----:B------:R-:W-:-:S04]  /*0b40*/  FSETP.GTU.FTZ.AND P1, PT, |R6|, +INF , PT ;  /* 0x7f8000000600780b */ /* 0x000fc80003f3c200 */
[----:B------:R-:W-:-:S13]  /*0b50*/  PLOP3.LUT P0, PT, P0, P1, PT, 0xf8, 0x8f ;  /* 0x00000000008f781c */ /* 0x000fda0000703f70 */
[----:B------:R-:W-:Y:S05]  /*0b60*/  @P0 BRA `(.L_x_11) ;  /* 0x00000004004c0947 */ /* 0x000fea0003800000 */
[----:B------:R-:W-:-:S13]  /*0b70*/  LOP3.LUT P0, RZ, R6, 0x7fffffff, R3, 0xc8, !PT ;  /* 0x7fffffff06ff7812 */ /* 0x000fda000780c803 */
[----:B------:R-:W-:Y:S05]  /*0b80*/  @!P0 BRA `(.L_x_12) ;  /* 0x00000004003c8947 */ /* 0x000fea0003800000 */
[C---:B------:R-:W-:Y:S02]  /*0b90*/  FSETP.NEU.FTZ.AND P2, PT, |R3|.reuse, +INF , PT ;  /* 0x7f8000000300780b */ /* 0x040fe40003f5d200 */
[----:B------:R-:W-:Y:S02]  /*0ba0*/  FSETP.NEU.FTZ.AND P1, PT, |R0|, +INF , PT ;  /* 0x7f8000000000780b */ /* 0x000fe40003f3d200 */
[----:B------:R-:W-:-:S11]  /*0bb0*/  FSETP.NEU.FTZ.AND P0, PT, |R3|, +INF , PT ;  /* 0x7f8000000300780b */ /* 0x000fd60003f1d200 */
[----:B------:R-:W-:Y:S05]  /*0bc0*/  @!P1 BRA !P2, `(.L_x_12) ;  /* 0x00000004002c9947 */ /* 0x000fea0005000000 */
[----:B------:R-:W-:-:S04]  /*0bd0*/  LOP3.LUT P2, RZ, R3, 0x7fffffff, RZ, 0xc0, !PT ;  /* 0x7fffffff03ff7812 */ /* 0x000fc8000784c0ff */
[----:B------:R-:W-:-:S13]  /*0be0*/  PLOP3.LUT P1, PT, P1, P2, PT, 0x2f, 0xf2 ;  /* 0x0000000000f2781c */ /* 0x000fda0000f24577 */
[----:B------:R-:W-:Y:S05]  /*0bf0*/  @P1 BRA `(.L_x_13) ;  /* 0x0000000400181947 */ /* 0x000fea0003800000 */
[----:B------:R-:W-:-:S04]  /*0c00*/  LOP3.LUT P1, RZ, R6, 0x7fffffff, RZ, 0xc0, !PT ;  /* 0x7fffffff06ff7812 */ /* 0x000fc8000782c0ff */
[----:B------:R-:W-:-:S13]  /*0c10*/  PLOP3.LUT P0, PT, P0, P1, PT, 0x2f, 0xf2 ;  /* 0x0000000000f2781c */ /* 0x000fda0000702577 */
[----:B------:R-:W-:Y:S05]  /*0c20*/  @P0 BRA `(.L_x_14) ;  /* 0x0000000400000947 */ /* 0x000fea0003800000 */
[----:B------:R-:W-:Y:S02]  /*0c30*/  ISETP.GE.AND P0, PT, R10, RZ, PT ;  /* 0x000000ff0a00720c */ /* 0x000fe40003f06270 */
[----:B------:R-:W-:-:S11]  /*0c40*/  ISETP.GE.AND P1, PT, R9, RZ, PT ;  /* 0x000000ff0900720c */ /* 0x000fd60003f26270 */
[----:B------:R-:W-:Y:S01]  /*0c50*/  @P0 MOV R8, RZ ;  /* 0x000000ff00080202 */ /* 0x000fe20000000f00 */
[----:B------:R-:W-:Y:S02]  /*0c60*/  @!P0 IMAD.MOV.U32 R8, RZ, RZ, -0x40 ;  /* 0xffffffc0ff088424 */ /* 0x000fe400078e00ff */
[----:B------:R-:W-:Y:S01]  /*0c70*/  @!P0 FFMA R3, R3, 1.84467440737095516160e+19, RZ ;  /* 0x5f80000003038823 */ /* 0x000fe200000000ff */
[----:B------:R-:W-:Y:S02]  /*0c80*/  @!P1 FFMA R6, R0, 1.84467440737095516160e+19, RZ ;  /* 0x5f80000000069823 */ /* 0x000fe400000000ff */
[----:B------:R-:W-:-:S07]  /*0c90*/  @!P1 IADD3 R8, PT, PT, R8, 0x40, RZ ;  /* 0x0000004008089810 */ /* 0x000fce0007ffe0ff */
.L_x_10:
[----:B------:R-:W-:Y:S01]  /*0ca0*/  LEA R9, R7, 0xc0800000, 0x17 ;  /* 0xc080000007097811 */ /* 0x000fe200078eb8ff */
[----:B------:R-:W-:Y:S04]  /*0cb0*/  BSSY.RECONVERGENT B2, `(.L_x_15) ;  /* 0x0000036000027945 */ /* 0x000fe80003800200 */
[----:B------:R-:W-:Y:S01]  /*0cc0*/  IMAD.IADD R9, R6, 0x1, -R9 ;  /* 0x0000000106097824 */ /* 0x000fe200078e0a09 */
[----:B------:R-:W-:-:S03]  /*0cd0*/  IADD3 R6, PT, PT, R12, -0x7f, RZ ;  /* 0xffffff810c067810 */ /* 0x000fc60007ffe0ff */
[----:B------:R-:W0:Y:S01]  /*0ce0*/  MUFU.RCP R10, R9 ;  /* 0x00000009000a7308 */ /* 0x000e220000001000 */
[----:B------:R-:W-:Y:S01]  /*0cf0*/  FADD.FTZ R11, -R9, -RZ ;  /* 0x800000ff090b7221 */ /* 0x000fe20000010100 */
[C---:B------:R-:W-:Y:S01]  /*0d00*/  IMAD R0, R6.reuse, -0x800000, R3 ;  /* 0xff80000006007824 */ /* 0x040fe200078e0203 */
[----:B------:R-:W-:-:S05]  /*0d10*/  IADD3 R7, PT, PT, R6, 0x7f, -R7 ;  /* 0x0000007f06077810 */ /* 0x000fca0007ffe807 */
[----:B------:R-:W-:Y:S02]  /*0d20*/  IMAD.IADD R7, R7, 0x1, R8 ;  /* 0x0000000107077824 */ /* 0x000fe400078e0208 */
[----:B0-----:R-:W-:-:S04]  /*0d30*/  FFMA R13, R10, R11, 1 ;  /* 0x3f8000000a0d7423 */ /* 0x001fc8000000000b */
[----:B------:R-:W-:-:S04]  /*0d40*/  FFMA R12, R10, R13, R10 ;  /* 0x0000000d0a0c7223 */ /* 0x000fc8000000000a */
[----:B------:R-:W-:-:S04]  /*0d50*/  FFMA R3, R0, R12, RZ ;  /* 0x0000000c00037223 */ /* 0x000fc800000000ff */
[----:B------:R-:W-:-:S04]  /*0d60*/  FFMA R10, R11, R3, R0 ;  /* 0x000000030b0a7223 */ /* 0x000fc80000000000 */
[----:B------:R-:W-:-:S04]  /*0d70*/  FFMA R13, R12, R10, R3 ;  /* 0x0000000a0c0d7223 */ /* 0x000fc80000000003 */
[----:B------:R-:W-:-:S04]  /*0d80*/  FFMA R10, R11, R13, R0 ;  /* 0x0000000d0b0a7223 */ /* 0x000fc80000000000 */
[----:B------:R-:W-:-:S05]  /*0d90*/  FFMA R0, R12, R10, R13 ;  /* 0x0000000a0c007223 */ /* 0x000fca000000000d */
[----:B------:R-:W-:-:S04]  /*0da0*/  SHF.R.U32.HI R3, RZ, 0x17, R0 ;  /* 0x00000017ff037819 */ /* 0x000fc80000011600 */
[----:B------:R-:W-:-:S04]  /*0db0*/  LOP3.LUT R3, R3, 0xff, RZ, 0xc0, !PT ;  /* 0x000000ff03037812 */ /* 0x000fc800078ec0ff */
[----:B------:R-:W-:-:S05]  /*0dc0*/  IADD3 R9, PT, PT, R3, R7, RZ ;  /* 0x0000000703097210 */ /* 0x000fca0007ffe0ff */
[----:B------:R-:W-:-:S05]  /*0dd0*/  VIADD R3, R9, 0xffffffff ;  /* 0xffffffff09037836 */ /* 0x000fca0000000000 */
[----:B------:R-:W-:-:S13]  /*0de0*/  ISETP.GE.U32.AND P0, PT, R3, 0xfe, PT ;  /* 0x000000fe0300780c */ /* 0x000fda0003f06070 */
[----:B------:R-:W-:Y:S05]  /*0df0*/  @!P0 BRA `(.L_x_16) ;  /* 0x0000000000808947 */ /* 0x000fea0003800000 */
[----:B------:R-:W-:-:S13]  /*0e00*/  ISETP.GT.AND P0, PT, R9, 0xfe, PT ;  /* 0x000000fe0900780c */ /* 0x000fda0003f04270 */
[----:B------:R-:W-:Y:S05]  /*0e10*/  @P0 BRA `(.L_x_17) ;  /* 0x00000000006c0947 */ /* 0x000fea0003800000 */
[----:B------:R-:W-:-:S13]  /*0e20*/  ISETP.GE.AND P0, PT, R9, 0x1, PT ;  /* 0x000000010900780c */ /* 0x000fda0003f06270 */
[----:B------:R-:W-:Y:S05]  /*0e30*/  @P0 BRA `(.L_x_18) ;  /* 0x0000000000740947 */ /* 0x000fea0003800000 */
[----:B------:R-:W-:Y:S02]  /*0e40*/  ISETP.GE.AND P0, PT, R9, -0x18, PT ;  /* 0xffffffe80900780c */ /* 0x000fe40003f06270 */
[----:B------:R-:W-:-:S11]  /*0e50*/  LOP3.LUT R0, R0, 0x80000000, RZ, 0xc0, !PT ;  /* 0x8000000000007812 */ /* 0x000fd600078ec0ff */
[----:B------:R-:W-:Y:S05]  /*0e60*/  @!P0 BRA `(.L_x_18) ;  /* 0x0000000000688947 */ /* 0x000fea0003800000 */
[CCC-:B------:R-:W-:Y:S01]  /*0e70*/  FFMA.RZ R3, R12.reuse, R10.reuse, R13.reuse ;  /* 0x0000000a0c037223 */ /* 0x1c0fe2000000c00d */
[C---:B------:R-:W-:Y:S01]  /*0e80*/  IADD3 R8, PT, PT, R9.reuse, 0x20, RZ ;  /* 0x0000002009087810 */ /* 0x040fe20007ffe0ff */
[CCC-:B------:R-:W-:Y:S01]  /*0e90*/  FFMA.RM R6, R12.reuse, R10.reuse, R13.reuse ;  /* 0x0000000a0c067223 */ /* 0x1c0fe2000000400d */
[----:B------:R-:W-:Y:S02]  /*0ea0*/  ISETP.NE.AND P2, PT, R9, RZ, PT ;  /* 0x000000ff0900720c */ /* 0x000fe40003f45270 */
[----:B------:R-:W-:Y:S01]  /*0eb0*/  LOP3.LUT R7, R3, 0x7fffff, RZ, 0xc0, !PT ;  /* 0x007fffff03077812 */ /* 0x000fe200078ec0ff */
[----:B------:R-:W-:Y:S01]  /*0ec0*/  FFMA.RP R3, R12, R10, R13 ;  /* 0x0000000a0c037223 */ /* 0x000fe2000000800d */
[----:B------:R-:W-:Y:S01]  /*0ed0*/  ISETP.NE.AND P1, PT, R9, RZ, PT ;  /* 0x000000ff0900720c */ /* 0x000fe20003f25270 */
[----:B------:R-:W-:Y:S01]  /*0ee0*/  IMAD.MOV R9, RZ, RZ, -R9 ;  /* 0x000000ffff097224 */ /* 0x000fe200078e0a09 */
[----:B------:R-:W-:Y:S02]  /*0ef0*/  LOP3.LUT R7, R7, 0x800000, RZ, 0xfc, !PT ;  /* 0x0080000007077812 */ /* 0x000fe400078efcff */
[----:B------:R-:W-:-:S02]  /*0f00*/  FSETP.NEU.FTZ.AND P0, PT, R3, R6, PT ;  /* 0x000000060300720b */ /* 0x000fc40003f1d000 */
[----:B------:R-:W-:Y:S02]  /*0f10*/  SHF.L.U32 R8, R7, R8, RZ ;  /* 0x0000000807087219 */ /* 0x000fe400000006ff */
[----:B------:R-:W-:Y:S02]  /*0f20*/  SEL R6, R9, RZ, P2 ;  /* 0x000000ff09067207 */ /* 0x000fe40001000000 */
[----:B------:R-:W-:Y:S02]  /*0f30*/  ISETP.NE.AND P1, PT, R8, RZ, P1 ;  /* 0x000000ff0800720c */ /* 0x000fe40000f25270 */
[----:B------:R-:W-:Y:S02]  /*0f40*/  SHF.R.U32.HI R6, RZ, R6, R7 ;  /* 0x00000006ff067219 */ /* 0x000fe40000011607 */
[----:B------:R-:W-:Y:S02]  /*0f50*/  PLOP3.LUT P0, PT, P0, P1, PT, 0xf8, 0x8f ;  /* 0x00000000008f781c */ /* 0x000fe40000703f70 */
[----:B------:R-:W-:-:S02]  /*0f60*/  SHF.R.U32.HI R8, RZ, 0x1, R6 ;  /* 0x00000001ff087819 */ /* 0x000fc40000011606 */
[----:B------:R-:W-:-:S04]  /*0f70*/  SEL R3, RZ, 0x1, !P0 ;  /* 0x00000001ff037807 */ /* 0x000fc80004000000 */
[----:B------:R-:W-:-:S04]  /*0f80*/  LOP3.LUT R3, R3, 0x1, R8, 0xf8, !PT ;  /* 0x0000000103037812 */ /* 0x000fc800078ef808 */
[----:B------:R-:W-:-:S04]  /*0f90*/  LOP3.LUT R3, R3, R6, RZ, 0xc0, !PT ;  /* 0x0000000603037212 */ /* 0x000fc800078ec0ff */
[----:B------:R-:W-:-:S04]  /*0fa0*/  IADD3 R3, PT, PT, R8, R3, RZ ;  /* 0x0000000308037210 */ /* 0x000fc80007ffe0ff */
[----:B------:R-:W-:Y:S01]  /*0fb0*/  LOP3.LUT R0, R3, R0, RZ, 0xfc, !PT ;  /* 0x0000000003007212 */ /* 0x000fe200078efcff */
[----:B------:R-:W-:Y:S06]  /*0fc0*/  BRA `(.L_x_18) ;  /* 0x0000000000107947 */ /* 0x000fec0003800000 */
.L_x_17:
[----:B------:R-:W-:-:S04]  /*0fd0*/  LOP3.LUT R0, R0, 0x80000000, RZ, 0xc0, !PT ;  /* 0x8000000000007812 */ /* 0x000fc800078ec0ff */
[----:B------:R-:W-:Y:S01]  /*0fe0*/  LOP3.LUT R0, R0, 0x7f800000, RZ, 0xfc, !PT ;  /* 0x7f80000000007812 */ /* 0x000fe200078efcff */
[----:B------:R-:W-:Y:S06]  /*0ff0*/  BRA `(.L_x_18) ;  /* 0x0000000000047947 */ /* 0x000fec0003800000 */
.L_x_16:
[----:B------:R-:W-:-:S07]  /*1000*/  IMAD R0, R7, 0x800000, R0 ;  /* 0x0080000007007824 */ /* 0x000fce00078e0200 */
.L_x_18:
[----:B------:R-:W-:Y:S05]  /*1010*/  BSYNC.RECONVERGENT B2 ;  /* 0x0000000000027941 */ /* 0x000fea0003800200 */
.L_x_15:
[----:B------:R-:W-:Y:S05]  /*1020*/  BRA `(.L_x_19) ;  /* 0x0000000000207947 */ /* 0x000fea0003800000 */
.L_x_14:
[----:B------:R-:W-:-:S04]  /*1030*/  LOP3.LUT R0, R6, 0x80000000, R3, 0x48, !PT ;  /* 0x8000000006007812 */ /* 0x000fc800078e4803 */
[----:B------:R-:W-:Y:S01]  /*1040*/  LOP3.LUT R0, R0, 0x7f800000, RZ, 0xfc, !PT ;  /* 0x7f80000000007812 */ /* 0x000fe200078efcff */
[----:B------:R-:W-:Y:S06]  /*1050*/  BRA `(.L_x_19) ;  /* 0x0000000000147947 */ /* 0x000fec0003800000 */
.L_x_13:
[----:B------:R-:W-:Y:S01]  /*1060*/  LOP3.LUT R0, R6, 0x80000000, R3, 0x48, !PT ;  /* 0x8000000006007812 */ /* 0x000fe200078e4803 */
[----:B------:R-:W-:Y:S06]  /*1070*/  BRA `(.L_x_19) ;  /* 0x00000000000c7947 */ /* 0x000fec0003800000 */
.L_x_12:
[----:B------:R-:W0:Y:S01]  /*1080*/  MUFU.RSQ R0, -QNAN ;  /* 0xffc0000000007908 */ /* 0x000e220000001400 */
[----:B------:R-:W-:Y:S05]  /*1090*/  BRA `(.L_x_19) ;  /* 0x0000000000047947 */ /* 0x000fea0003800000 */
.L_x_11:
[----:B------:R-:W-:-:S07]  /*10a0*/  FADD.FTZ R0, R3, R0 ;  /* 0x0000000003007221 */ /* 0x000fce0000010000 */
.L_x_19:
[----:B------:R-:W-:Y:S05]  /*10b0*/  BSYNC.RECONVERGENT B1 ;  /* 0x0000000000017941 */ /* 0x000fea0003800200 */
.L_x_9:
[----:B------:R-:W-:-:S04]  /*10c0*/  HFMA2 R3, -RZ, RZ, 0, 0 ;  /* 0x00000000ff037431 */ /* 0x000fc800000001ff */
[----:B0-----:R-:W-:Y:S05]  /*10d0*/  RET.REL.NODEC R2 `(_Z11avg_poolingPKfPfiiii) ;  /* 0xffffffec02c87950 */ /* 0x001fea0003c3ffff */
.L_x_20:
[----:B------:R-:W-:-:S00]  /*10e0*/  BRA `(.L_x_20) ;  /* 0xfffffffc00fc7947 */ /* 0x000fc0000383ffff */
[----:B------:R-:W-:-:S00]  /*10f0*/  NOP ;  /* 0x0000000000007918 */ /* 0x000fc00000000000 */
        /* <DEDUP_REMOVED lines=8> */
.L_x_29:


//--------------------- .text._Z6conv2dPfS_S_iiii --------------------------
	.section	.text._Z6conv2dPfS_S_iiii,"ax",@progbits
	.align	128
        .global         _Z6conv2dPfS_S_iiii
        .type           _Z6conv2dPfS_S_iiii,@function
        .size           _Z6conv2dPfS_S_iiii,(.L_x_31 - _Z6conv2dPfS_S_iiii)
        .other          _Z6conv2dPfS_S_iiii,@"STO_CUDA_ENTRY STV_DEFAULT"
_Z6conv2dPfS_S_iiii:
.text._Z6conv2dPfS_S_iiii:
[----:B------:R-:W-:Y:S01]  /*0000*/  LDC R1, c[0x0][0x37c] ;  /* 0x0000df00ff017b82 */ /* 0x000fe20000000800 */
[----:B------:R-:W0:Y:S07]  /*0010*/  S2R R0, SR_TID.Y ;  /* 0x0000000000007919 */ /* 0x000e2e0000002200 */
[----:B------:R-:W0:Y:S01]  /*0020*/  LDC R7, c[0x0][0x364] ;  /* 0x0000d900ff077b82 */ /* 0x000e220000000800 */
[----:B------:R-:W1:Y:S01]  /*0030*/  LDCU UR6, c[0x0][0x3a0] ;  /* 0x00007400ff0677ac */ /* 0x000e620008000800 */
[----:B------:R-:W2:Y:S06]  /*0040*/  S2R R3, SR_TID.X ;  /* 0x0000000000037919 */ /* 0x000eac0000002100 */
[----:B------:R-:W0:Y:S08]  /*0050*/  S2UR UR4, SR_CTAID.Y ;  /* 0x00000000000479c3 */ /* 0x000e300000002600 */
[----:B------:R-:W2:Y:S08]  /*0060*/  S2UR UR5, SR_CTAID.X ;  /* 0x00000000000579c3 */ /* 0x000eb00000002500 */
[----:B------:R-:W2:Y:S01]  /*0070*/  LDC R6, c[0x0][0x360] ;  /* 0x0000d800ff067b82 */ /* 0x000ea20000000800 */
[----:B0-----:R-:W-:-:S02]  /*0080*/  IMAD R7, R7, UR4, R0 ;  /* 0x0000000407077c24 */ /* 0x001fc4000f8e0200 */
[----:B--2---:R-:W-:-:S05]  /*0090*/  IMAD R6, R6, UR5, R3 ;  /* 0x0000000506067c24 */ /* 0x004fca000f8e0203 */
[----:B------:R-:W-:-:S04]  /*00a0*/  VIMNMX R0, PT, PT, R7, R6, !PT ;  /* 0x0000000607007248 */ /* 0x000fc80007fe0100 */
[----:B-1----:R-:W-:-:S13]  /*00b0*/  ISETP.GE.AND P0, PT, R0, UR6, PT ;  /* 0x0000000600007c0c */ /* 0x002fda000bf06270 */
[----:B------:R-:W-:Y:S05]  /*00c0*/  @P0 EXIT ;  /* 0x000000000000094d */ /* 0x000fea0003800000 */
[----:B------:R-:W0:Y:S01]  /*00d0*/  LDC R8, c[0x0][0x39c] ;  /* 0x0000e700ff087b82 */ /* 0x000e220000000800 */
[----:B------:R-:W1:Y:S01]  /*00e0*/  LDCU.64 UR8, c[0x0][0x358] ;  /* 0x00006b00ff0877ac */ /* 0x000e620008000a00 */
[----:B------:R-:W-:-:S06]  /*00f0*/  HFMA2 R14, -RZ, RZ, 0, 0 ;  /* 0x00000000ff0e7431 */ /* 0x000fcc00000001ff */
[----:B------:R-:W2:Y:S01]  /*0100*/  S2UR UR6, SR_CTAID.Z ;  /* 0x00000000000679c3 */ /* 0x000ea20000002700 */
[----:B0-----:R-:W-:-:S13]  /*0110*/  ISETP.GE.AND P0, PT, R8, 0x1, PT ;  /* 0x000000010800780c */ /* 0x001fda0003f06270 */
[----:B-12---:R-:W-:Y:S05]  /*0120*/  @!P0 BRA `(.L_x_21) ;  /* 0x00000008007c8947 */ /* 0x006fea0003800000 */
[C---:B------:R-:W-:Y:S01]  /*0130*/  LOP3.LUT R0, R8.reuse, 0x7ffffff0, RZ, 0xc0, !PT ;  /* 0x7ffffff008007812 */ /* 0x040fe200078ec0ff */
[----:B------:R-:W-:Y:S01]  /*0140*/  UMOV UR4, URZ ;  /* 0x000000ff00047c82 */ /* 0x000fe20008000000 */
[C---:B------:R-:W-:Y:S02]  /*0150*/  LOP3.LUT R20, R8.reuse, 0xf, RZ, 0xc0, !PT ;  /* 0x0000000f08147812 */ /* 0x040fe400078ec0ff */
[C---:B------:R-:W-:Y:S02]  /*0160*/  LOP3.LUT R21, R8.reuse, 0x7, RZ, 0xc0, !PT ;  /* 0x0000000708157812 */ /* 0x040fe400078ec0ff */
[----:B------:R-:W-:Y:S02]  /*0170*/  LOP3.LUT R8, R8, 0x3, RZ, 0xc0, !PT ;  /* 0x0000000308087812 */ /* 0x000fe400078ec0ff */
[----:B------:R-:W-:Y:S02]  /*0180*/  MOV R14, RZ ;  /* 0x000000ff000e7202 */ /* 0x000fe40000000f00 */
[----:B------:R-:W-:-:S07]  /*0190*/  IADD3 R9, PT, PT, -R0, RZ, RZ ;  /* 0x000000ff00097210 */ /* 0x000fce0007ffe1ff */
.L_x_27:
[----:B------:R-:W0:Y:S01]  /*01a0*/  LDCU.64 UR10, c[0x0][0x398] ;  /* 0x00007300ff0a77ac */ /* 0x000e220008000a00 */
[----:B------:R-:W-:Y:S02]  /*01b0*/  IADD3 R3, PT, PT, R7, UR4, RZ ;  /* 0x0000000407037c10 */ /* 0x000fe4000fffe0ff */
[----:B------:R-:W-:Y:S01]  /*01c0*/  MOV R11, RZ ;  /* 0x000000ff000b7202 */ /* 0x000fe20000000f00 */
[----:B0-----:R-:W-:Y:S02]  /*01d0*/  UISETP.GE.U32.AND UP0, UPT, UR11, 0x10, UPT ;  /* 0x000000100b00788c */ /* 0x001fe4000bf06070 */
[----:B------:R-:W-:Y:S01]  /*01e0*/  IMAD R10, R3, UR10, R6 ;  /* 0x0000000a030a7c24 */ /* 0x000fe2000f8e0206 */
[----:B------:R-:W-:Y:S02]  /*01f0*/  UIMAD UR5, UR6, UR11, UR4 ;  /* 0x0000000b060572a4 */ /* 0x000fe4000f8e0204 */
[----:B------:R-:W-:Y:S02]  /*0200*/  UIADD3 UR4, UPT, UPT, UR4, 0x1, URZ ;  /* 0x0000000104047890 */ /* 0x000fe4000fffe0ff */
[----:B------:R-:W-:-:S02]  /*0210*/  UIMAD UR5, UR5, UR11, URZ ;  /* 0x0000000b050572a4 */ /* 0x000fc4000f8e02ff */
[----:B------:R-:W-:Y:S01]  /*0220*/  UISETP.NE.AND UP1, UPT, UR4, UR11, UPT ;  /* 0x0000000b0400728c */ /* 0x000fe2000bf25270 */
[----:B------:R-:W-:Y:S10]  /*0230*/  BRA.U !UP0, `(.L_x_22) ;  /* 0x0000000108f47547 */ /* 0x000ff4000b800000 */
[----:B------:R-:W-:Y:S02]  /*0240*/  MOV R11, UR5 ;  /* 0x00000005000b7c02 */ /* 0x000fe40008000f00 */
[----:B------:R-:W-:Y:S02]  /*0250*/  MOV R13, R10 ;  /* 0x0000000a000d7202 */ /* 0x000fe40000000f00 */
[----:B------:R-:W-:-:S07]  /*0260*/  MOV R12, R9 ;  /* 0x00000009000c7202 */ /* 0x000fce0000000f00 */
.L_x_23:
[----:B------:R-:W0:Y:S08]  /*0270*/  LDC.64 R4, c[0x0][0x380] ;  /* 0x0000e000ff047b82 */ /* 0x000e300000000a00 */
[----:B------:R-:W1:Y:S01]  /*0280*/  LDC.64 R2, c[0x0][0x388] ;  /* 0x0000e200ff027b82 */ /* 0x000e620000000a00 */
[----:B0-----:R-:W-:-:S05]  /*0290*/  IMAD.WIDE R4, R13, 0x4, R4 ;  /* 0x000000040d047825 */ /* 0x001fca00078e0204 */
[----:B------:R-:W2:Y:S01]  /*02a0*/  LDG.E R15, desc[UR8][R4.64] ;  /* 0x00000008040f7981 */ /* 0x000ea2000c1e1900 */
[----:B-1----:R-:W-:-:S03]  /*02b0*/  IMAD.WIDE R2, R11, 0x4, R2 ;  /* 0x000000040b027825 */ /* 0x002fc600078e0202 */
[----:B------:R-:W3:Y:S04]  /*02c0*/  LDG.E R26, desc[UR8][R4.64+0x4] ;  /* 0x00000408041a7981 */ /* 0x000ee8000c1e1900 */
[----:B------:R-:W2:Y:S04]  /*02d0*/  LDG.E R24, desc[UR8][R2.64] ;  /* 0x0000000802187981 */ /* 0x000ea8000c1e1900 */
[----:B------:R-:W3:Y:S04]  /*02e0*/  LDG.E R25, desc[UR8][R2.64+0x4] ;  /* 0x0000040802197981 */ /* 0x000ee8000c1e1900 */
[----:B------:R-:W4:Y:S04]  /*02f0*/  LDG.E R23, desc[UR8][R4.64+0x8] ;  /* 0x0000080804177981 */ /* 0x000f28000c1e1900 */
[----:B------:R-:W4:Y:S04]  /*0300*/  LDG.E R22, desc[UR8][R2.64+0x8] ;  /* 0x0000080802167981 */ /* 0x000f28000c1e1900 */
[----:B------:R-:W5:Y:S04]  /*0310*/  LDG.E R18, desc[UR8][R4.64+0xc] ;  /* 0x00000c0804127981 */ /* 0x000f68000c1e1900 */
[----:B------:R-:W5:Y:S04]  /*0320*/  LDG.E R19, desc[UR8][R2.64+0xc] ;  /* 0x00000c0802137981 */ /* 0x000f68000c1e1900 */
[----:B------:R-:W5:Y:S04]  /*0330*/  LDG.E R16, desc[UR8][R4.64+0x10] ;  /* 0x0000100804107981 */ /* 0x000f68000c1e1900 */
[----:B------:R-:W5:Y:S01]  /*0340*/  LDG.E R17, desc[UR8][R2.64+0x10] ;  /* 0x0000100802117981 */ /* 0x000f62000c1e1900 */
[----:B--2---:R-:W-:-:S03]  /*0350*/  FFMA R15, R15, R24, R14 ;  /* 0x000000180f0f7223 */ /* 0x004fc6000000000e */
[----:B------:R-:W2:Y:S01]  /*0360*/  LDG.E R14, desc[UR8][R4.64+0x14] ;  /* 0x00001408040e7981 */ /* 0x000ea2000c1e1900 */
[----:B---3--:R-:W-:-:S03]  /*0370*/  FFMA R26, R26, R25, R15 ;  /* 0x000000191a1a7223 */ /* 0x008fc6000000000f */
[----:B------:R-:W2:Y:S04]  /*0380*/  LDG.E R15, desc[UR8][R2.64+0x14] ;  /* 0x00001408020f7981 */ /* 0x000ea8000c1e1900 */
[----:B------:R-:W3:Y:S01]  /*0390*/  LDG.E R24, desc[UR8][R4.64+0x20] ;  /* 0x0000200804187981 */ /* 0x000ee2000c1e1900 */
[----:B----4-:R-:W-:-:S03]  /*03a0*/  FFMA R25, R23, R22, R26 ;  /* 0x0000001617197223 */ /* 0x010fc6000000001a */
[----:B------:R-:W4:Y:S04]  /*03b0*/  LDG.E R22, desc[UR8][R4.64+0x18] ;  /* 0x0000180804167981 */ /* 0x000f28000c1e1900 */
[----:B------:R-:W4:Y:S01]  /*03c0*/  LDG.E R23, desc[UR8][R2.64+0x18] ;  /* 0x0000180802177981 */ /* 0x000f22000c1e1900 */
[----:B-----5:R-:W-:-:S03]  /*03d0*/  FFMA R25, R18, R19, R25 ;  /* 0x0000001312197223 */ /* 0x020fc60000000019 */
[----:B------:R-:W5:Y:S04]  /*03e0*/  LDG.E R18, desc[UR8][R4.64+0x1c] ;  /* 0x00001c0804127981 */ /* 0x000f68000c1e1900 */
[----:B------:R-:W5:Y:S01]  /*03f0*/  LDG.E R19, desc[UR8][R2.64+0x1c] ;  /* 0x00001c0802137981 */ /* 0x000f62000c1e1900 */
[----:B------:R-:W-:-:S03]  /*0400*/  FFMA R27, R16, R17, R25 ;  /* 0x00000011101b7223 */ /* 0x000fc60000000019 */
[----:B------:R-:W3:Y:S04]  /*0410*/  LDG.E R25, desc[UR8][R2.64+0x20] ;  /* 0x0000200802197981 */ /* 0x000ee8000c1e1900 */
[----:B------:R-:W3:Y:S04]  /*0420*/  LDG.E R16, desc[UR8][R4.64+0x24] ;  /* 0x0000240804107981 */ /* 0x000ee8000c1e1900 */
[----:B------:R-:W3:Y:S04]  /*0430*/  LDG.E R17, desc[UR8][R2.64+0x24] ;  /* 0x0000240802117981 */ /* 0x000ee8000c1e1900 */
[----:B------:R-:W3:Y:S01]  /*0440*/  LDG.E R26, desc[UR8][R4.64+0x3c] ;  /* 0x00003c08041a7981 */ /* 0x000ee2000c1e1900 */
[----:B--2---:R-:W-:-:S03]  /*0450*/  FFMA R15, R14, R15, R27 ;  /* 0x0000000f0e0f7223 */ /* 0x004fc6000000001b */
[----:B------:R-:W2:Y:S04]  /*0460*/  LDG.E R14, desc[UR8][R2.64+0x28] ;  /* 0x00002808020e7981 */ /* 0x000ea8000c1e1900 */
[----:B------:R-:W2:Y:S01]  /*0470*/  LDG.E R27, desc[UR8][R2.64+0x3c] ;  /* 0x00003c08021b7981 */ /* 0x000ea2000c1e1900 */
[----:B----4-:R-:W-:-:S03]  /*0480*/  FFMA R23, R22, R23, R15 ;  /* 0x0000001716177223 */ /* 0x010fc6000000000f */
[----:B------:R-:W2:Y:S04]  /*0490*/  LDG.E R15, desc[UR8][R4.64+0x28] ;  /* 0x00002808040f7981 */ /* 0x000ea8000c1e1900 */
[----:B------:R-:W4:Y:S01]  /*04a0*/  LDG.E R22, desc[UR8][R4.64+0x30] ;  /* 0x0000300804167981 */ /* 0x000f22000c1e1900 */
[----:B-----5:R-:W-:-:S03]  /*04b0*/  FFMA R23, R18, R19, R23 ;  /* 0x0000001312177223 */ /* 0x020fc60000000017 */
[----:B------:R-:W5:Y:S01]  /*04c0*/  LDG.E R18, desc[UR8][R4.64+0x2c] ;  /* 0x00002c0804127981 */ /* 0x000f62000c1e1900 */
[----:B---3--:R-:W-:-:S03]  /*04d0*/  FFMA R25, R24, R25, R23 ;  /* 0x0000001918197223 */ /* 0x008fc60000000017 */
[----:B------:R-:W5:Y:S04]  /*04e0*/  LDG.E R19, desc[UR8][R2.64+0x2c] ;  /* 0x00002c0802137981 */ /* 0x000f68000c1e1900 */
[----:B------:R-:W4:Y:S01]  /*04f0*/  LDG.E R23, desc[UR8][R2.64+0x30] ;  /* 0x0000300802177981 */ /* 0x000f22000c1e1900 */
[----:B------:R-:W-:-:S03]  /*0500*/  FFMA R28, R16, R17, R25 ;  /* 0x00000011101c7223 */ /* 0x000fc60000000019 */
[----:B------:R-:W3:Y:S04]  /*0510*/  LDG.E R24, desc[UR8][R4.64+0x34] ;  /* 0x0000340804187981 */ /* 0x000ee8000c1e1900 */
[----:B------:R-:W3:Y:S04]  /*0520*/  LDG.E R25, desc[UR8][R2.64+0x34] ;  /* 0x0000340802197981 */ /* 0x000ee8000c1e1900 */
[----:B------:R-:W3:Y:S04]  /*0530*/  LDG.E R16, desc[UR8][R4.64+0x38] ;  /* 0x0000380804107981 */ /* 0x000ee8000c1e1900 */
[----:B------:R-:W3:Y:S01]  /*0540*/  LDG.E R17, desc[UR8][R2.64+0x38] ;  /* 0x0000380802117981 */ /* 0x000ee2000c1e1900 */
[----:B------:R-:W-:-:S04]  /*0550*/  IADD3 R12, PT, PT, R12, 0x10, RZ ;  /* 0x000000100c0c7810 */ /* 0x000fc80007ffe0ff */
[----:B------:R-:W-:Y:S02]  /*0560*/  ISETP.NE.AND P0, PT, R12, RZ, PT ;  /* 0x000000ff0c00720c */ /* 0x000fe40003f05270 */
[----:B------:R-:W-:Y:S02]  /*0570*/  IADD3 R13, PT, PT, R13, 0x10, RZ ;  /* 0x000000100d0d7810 */ /* 0x000fe40007ffe0ff */
[----:B------:R-:W-:Y:S01]  /*0580*/  IADD3 R11, PT, PT, R11, 0x10, RZ ;  /* 0x000000100b0b7810 */ /* 0x000fe20007ffe0ff */
[----:B--2---:R-:W-:-:S04]  /*0590*/  FFMA R15, R15, R14, R28 ;  /* 0x0000000e0f0f7223 */ /* 0x004fc8000000001c */
[----:B-----5:R-:W-:-:S04]  /*05a0*/  FFMA R15, R18, R19, R15 ;  /* 0x00000013120f7223 */ /* 0x020fc8000000000f */
[----:B----4-:R-:W-:-:S04]  /*05b0*/  FFMA R15, R22, R23, R15 ;  /* 0x00000017160f7223 */ /* 0x010fc8000000000f */
[----:B---3--:R-:W-:-:S04]  /*05c0*/  FFMA R15, R24, R25, R15 ;  /* 0x00000019180f7223 */ /* 0x008fc8000000000f */
[----:B------:R-:W-:-:S04]  /*05d0*/  FFMA R15, R16, R17, R15 ;  /* 0x00000011100f7223 */ /* 0x000fc8000000000f */
[----:B------:R-:W-:Y:S01]  /*05e0*/  FFMA R14, R26, R27, R15 ;  /* 0x0000001b1a0e7223 */ /* 0x000fe2000000000f */
[----:B------:R-:W-:Y:S06]  /*05f0*/  @P0 BRA `(.L_x_23) ;  /* 0xfffffffc001c0947 */ /* 0x000fec000383ffff */
[----:B------:R-:W-:-:S07]  /*0600*/  MOV R11, R0 ;  /* 0x00000000000b7202 */ /* 0x000fce0000000f00 */
.L_x_22:
[----:B------:R-:W-:-:S13]  /*0610*/  ISETP.NE.AND P0, PT, R20, RZ, PT ;  /* 0x000000ff1400720c */ /* 0x000fda0003f05270 */
[----:B------:R-:W-:Y:S05]  /*0620*/  @!P0 BRA `(.L_x_24) ;  /* 0x0000000400388947 */ /* 0x000fea0003800000 */
[----:B------:R-:W-:Y:S02]  /*0630*/  IADD3 R2, PT, PT, R20, -0x1, RZ ;  /* 0xffffffff14027810 */ /* 0x000fe40007ffe0ff */
[----:B------:R-:W-:Y:S02]  /*0640*/  ISETP.NE.AND P1, PT, R21, RZ, PT ;  /* 0x000000ff1500720c */ /* 0x000fe40003f25270 */
[----:B------:R-:W-:-:S13]  /*0650*/  ISETP.GE.U32.AND P0, PT, R2, 0x7, PT ;  /* 0x000000070200780c */ /* 0x000fda0003f06070 */
[----:B------:R-:W-:Y:S05]  /*0660*/  @!P0 BRA `(.L_x_25) ;  /* 0x00000000007c8947 */ /* 0x000fea0003800000 */
[----:B------:R-:W0:Y:S01]  /*0670*/  LDC.64 R2, c[0x0][0x380] ;  /* 0x0000e000ff027b82 */ /* 0x000e220000000a00 */
[----:B------:R-:W-:Y:S02]  /*0680*/  IADD3 R13, PT, PT, R10, R11, RZ ;  /* 0x0000000b0a0d7210 */ /* 0x000fe40007ffe0ff */
[----:B------:R-:W-:-:S05]  /*0690*/  IADD3 R15, PT, PT, R11, UR5, RZ ;  /* 0x000000050b0f7c10 */ /* 0x000fca000fffe0ff */
        /* <DEDUP_REMOVED lines=16> */
[----:B--2---:R-:W-:-:S03]  /*07a0*/  FFMA R29, R23, R24, R14 ;  /* 0x00000018171d7223 */ /* 0x004fc6000000000e */
[----:B------:R-:W2:Y:S04]  /*07b0*/  LDG.E R23, desc[UR8][R2.64+0x14] ;  /* 0x0000140802177981 */ /* 0x000ea8000c1e1900 */
[----:B------:R-:W2:Y:S04]  /*07c0*/  LDG.E R24, desc[UR8][R4.64+0x14] ;  /* 0x0000140804187981 */ /* 0x000ea8000c1e1900 */
[----:B------:R-:W2:Y:S01]  /*07d0*/  LDG.E R14, desc[UR8][R2.64+0x18] ;  /* 0x00001808020e7981 */ /* 0x000ea2000c1e1900 */
[----:B---3--:R-:W-:-:S04]  /*07e0*/  FFMA R12, R12, R13, R29 ;  /* 0x0000000d0c0c7223 */ /* 0x008fc8000000001d */
[----:B----4-:R-:W-:-:S04]  /*07f0*/  FFMA R12, R15, R16, R12 ;  /* 0x000000100f0c7223 */ /* 0x010fc8000000000c */
[----:B-----5:R-:W-:-:S04]  /*0800*/  FFMA R12, R17, R18, R12 ;  /* 0x00000012110c7223 */ /* 0x020fc8000000000c */
[----:B------:R-:W-:Y:S01]  /*0810*/  FFMA R12, R19, R22, R12 ;  /* 0x00000016130c7223 */ /* 0x000fe2000000000c */
[----:B------:R-:W-:-:S03]  /*0820*/  IADD3 R11, PT, PT, R11, 0x8, RZ ;  /* 0x000000080b0b7810 */ /* 0x000fc60007ffe0ff */
[----:B--2---:R-:W-:-:S04]  /*0830*/  FFMA R23, R23, R24, R12 ;  /* 0x0000001817177223 */ /* 0x004fc8000000000c */
[----:B------:R-:W-:-:S04]  /*0840*/  FFMA R14, R14, R27, R23 ;  /* 0x0000001b0e0e7223 */ /* 0x000fc80000000017 */
[----:B------:R-:W-:-:S07]  /*0850*/  FFMA R14, R25, R26, R14 ;  /* 0x0000001a190e7223 */ /* 0x000fce000000000e */
.L_x_25:
        /* <DEDUP_REMOVED lines=14> */
[----:B------:R-:W4:Y:S04]  /*0940*/  LDG.E R15, desc[UR8][R4.64+0x4] ;  /* 0x00000408040f7981 */ /* 0x000f28000c1e1900 */
[----:B------:R-:W4:Y:S04]  /*0950*/  LDG.E R16, desc[UR8][R2.64+0x4] ;  /* 0x0000040802107981 */ /* 0x000f28000c1e1900 */
[----:B------:R-:W3:Y:S04]  /*0960*/  LDG.E R18, desc[UR8][R2.64+0x8] ;  /* 0x0000080802127981 */ /* 0x000ee8000c1e1900 */
[----:B------:R-:W5:Y:S04]  /*0970*/  LDG.E R19, desc[UR8][R4.64+0xc] ;  /* 0x00000c0804137981 */ /* 0x000f68000c1e1900 */
[----:B------:R-:W5:Y:S01]  /*0980*/  LDG.E R22, desc[UR8][R2.64+0xc] ;  /* 0x00000c0802167981 */ /* 0x000f62000c1e1900 */
[----:B------:R-:W-:Y:S01]  /*0990*/  IADD3 R11, PT, PT, R11, 0x4, RZ ;  /* 0x000000040b0b7810 */ /* 0x000fe20007ffe0ff */
[----:B--2---:R-:W-:-:S04]  /*09a0*/  FFMA R12, R13, R12, R14 ;  /* 0x0000000c0d0c7223 */ /* 0x004fc8000000000e */
[----:B----4-:R-:W-:-:S04]  /*09b0*/  FFMA R12, R15, R16, R12 ;  /* 0x000000100f0c7223 */ /* 0x010fc8000000000c */
[----:B---3--:R-:W-:-:S04]  /*09c0*/  FFMA R12, R17, R18, R12 ;  /* 0x00000012110c7223 */ /* 0x008fc8000000000c */
[----:B-----5:R-:W-:-:S07]  /*09d0*/  FFMA R14, R19, R22, R12 ;  /* 0x00000016130e7223 */ /* 0x020fce000000000c */
.L_x_26:
[----:B------:R-:W-:Y:S05]  /*09e0*/  @!P1 BRA `(.L_x_24) ;  /* 0x0000000000489947 */ /* 0x000fea0003800000 */
[----:B------:R-:W0:Y:S01]  /*09f0*/  LDC.64 R4, c[0x0][0x380] ;  /* 0x0000e000ff047b82 */ /* 0x000e220000000a00 */
[----:B------:R-:W-:Y:S02]  /*0a00*/  IADD3 R13, PT, PT, R10, R11, RZ ;  /* 0x0000000b0a0d7210 */ /* 0x000fe40007ffe0ff */
[----:B------:R-:W-:-:S05]  /*0a10*/  IADD3 R11, PT, PT, R11, UR5, RZ ;  /* 0x000000050b0b7c10 */ /* 0x000fca000fffe0ff */
[----:B------:R-:W1:Y:S01]  /*0a20*/  LDC.64 R2, c[0x0][0x388] ;  /* 0x0000e200ff027b82 */ /* 0x000e620000000a00 */
[----:B0-----:R-:W-:-:S04]  /*0a30*/  IMAD.WIDE R4, R13, 0x4, R4 ;  /* 0x000000040d047825 */ /* 0x001fc800078e0204 */
[----:B-1----:R-:W-:Y:S02]  /*0a40*/  IMAD.WIDE R2, R11, 0x4, R2 ;  /* 0x000000040b027825 */ /* 0x002fe400078e0202 */
[----:B------:R-:W2:Y:S04]  /*0a50*/  LDG.E R11, desc[UR8][R4.64] ;  /* 0x00000008040b7981 */ /* 0x000ea8000c1e1900 */
[----:B------:R-:W2:Y:S01]  /*0a60*/  LDG.E R10, desc[UR8][R2.64] ;  /* 0x00000008020a7981 */ /* 0x000ea2000c1e1900 */
[----:B------:R-:W-:Y:S01]  /*0a70*/  ISETP.NE.AND P0, PT, R8, 0x1, PT ;  /* 0x000000010800780c */ /* 0x000fe20003f05270 */
[----:B--2---:R-:W-:-:S12]  /*0a80*/  FFMA R14, R11, R10, R14 ;  /* 0x0000000a0b0e7223 */ /* 0x004fd8000000000e */
[----:B------:R-:W-:Y:S05]  /*0a90*/  @!P0 BRA `(.L_x_24) ;  /* 0x00000000001c8947 */ /* 0x000fea0003800000 */
[----:B------:R-:W-:Y:S01]  /*0aa0*/  ISETP.NE.AND P0, PT, R8, 0x2, PT ;  /* 0x000000020800780c */ /* 0x000fe20003f05270 */
[----:B------:R-:W2:Y:S04]  /*0ab0*/  LDG.E R11, desc[UR8][R4.64+0x4] ;  /* 0x00000408040b7981 */ /* 0x000ea8000c1e1900 */
[----:B------:R-:W2:Y:S08]  /*0ac0*/  LDG.E R10, desc[UR8][R2.64+0x4] ;  /* 0x00000408020a7981 */ /* 0x000eb0000c1e1900 */
[----:B------:R-:W3:Y:S04]  /*0ad0*/  @P0 LDG.E R13, desc[UR8][R4.64+0x8] ;  /* 0x00000808040d0981 */ /* 0x000ee8000c1e1900 */
[----:B------:R-:W3:Y:S01]  /*0ae0*/  @P0 LDG.E R12, desc[UR8][R2.64+0x8] ;  /* 0x00000808020c0981 */ /* 0x000ee2000c1e1900 */
[----:B--2---:R-:W-:-:S04]  /*0af0*/  FFMA R14, R11, R10, R14 ;  /* 0x0000000a0b0e7223 */ /* 0x004fc8000000000e */
[----:B---3--:R-:W-:-:S07]  /*0b00*/  @P0 FFMA R14, R13, R12, R14 ;  /* 0x0000000c0d0e0223 */ /* 0x008fce000000000e */
.L_x_24:
[----:B------:R-:W-:Y:S05]  /*0b10*/  BRA.U UP1, `(.L_x_27) ;  /* 0xfffffff501a07547 */ /* 0x000fea000b83ffff */
.L_x_21:
[C---:B------:R-:W-:Y:S01]  /*0b20*/  FMUL R0, |R14|.reuse, 2.8853900432586669922 ;  /* 0x4038aa3b0e007820 */ /* 0x040fe20000400200 */
[----:B------:R-:W0:Y:S01]  /*0b30*/  LDC R10, c[0x0][0x3a0] ;  /* 0x0000e800ff0a7b82 */ /* 0x000e220000000800 */
[----:B------:R-:W-:Y:S01]  /*0b40*/  MOV R8, 0x3c80f082 ;  /* 0x3c80f08200087802 */ /* 0x000fe20000000f00 */
[C---:B------:R-:W-:Y:S01]  /*0b50*/  FMUL R9, R14.reuse, R14 ;  /* 0x0000000e0e097220 */ /* 0x040fe20000400000 */
[----:B------:R-:W-:Y:S02]  /*0b60*/  MOV R5, 0x3f800000 ;  /* 0x3f80000000057802 */ /* 0x000fe40000000f00 */
[----:B------:R-:W1:Y:S01]  /*0b70*/  MUFU.EX2 R0, R0 ;  /* 0x0000000000007308 */ /* 0x000e620000000800 */
[C---:B------:R-:W-:Y:S01]  /*0b80*/  FFMA R8, R9.reuse, R8, -0.052303962409496307373 ;  /* 0xbd563cae09087423 */ /* 0x040fe20000000008 */
[C---:B------:R-:W-:Y:S01]  /*0b90*/  FSETP.GE.AND P1, PT, |R14|.reuse, 0.60000002384185791016, PT ;  /* 0x3f19999a0e00780b */ /* 0x040fe20003f26200 */
[----:B------:R-:W2:Y:S01]  /*0ba0*/  LDC.64 R2, c[0x0][0x390] ;  /* 0x0000e400ff027b82 */ /* 0x000ea20000000a00 */
[----:B------:R-:W-:Y:S01]  /*0bb0*/  FSETP.GE.AND P0, PT, |R14|, 9.010913848876953125, PT ;  /* 0x41102cb40e00780b */ /* 0x000fe20003f06200 */
[----:B-1----:R-:W-:Y:S01]  /*0bc0*/  FADD R4, R0, 1 ;  /* 0x3f80000000047421 */ /* 0x002fe20000000000 */
[----:B------:R-:W-:Y:S01]  /*0bd0*/  FFMA R0, R9, R8, 0.1331529766321182251 ;  /* 0x3e08594109007423 */ /* 0x000fe20000000008 */
[----:B0-----:R-:W-:-:S03]  /*0be0*/  IMAD R7, R10, UR6, R7 ;  /* 0x000000060a077c24 */ /* 0x001fc6000f8e0207 */
[----:B------:R-:W-:Y:S01]  /*0bf0*/  FFMA R0, R9, R0, -0.33332768082618713379 ;  /* 0xbeaaa9ed09007423 */ /* 0x000fe20000000000 */
[----:B------:R-:W0:Y:S01]  /*0c00*/  MUFU.RCP R4, R4 ;  /* 0x0000000400047308 */ /* 0x000e220000001000 */
[----:B------:R-:W-:Y:S02]  /*0c10*/  IMAD R7, R7, R10, R6 ;  /* 0x0000000a07077224 */ /* 0x000fe400078e0206 */
[----:B------:R-:W-:Y:S02]  /*0c20*/  FFMA R9, R9, R0, RZ ;  /* 0x0000000009097223 */ /* 0x000fe400000000ff */
[----:B--2---:R-:W-:-:S04]  /*0c30*/  IMAD.WIDE R2, R7, 0x4, R2 ;  /* 0x0000000407027825 */ /* 0x004fc800078e0202 */
[----:B0-----:R-:W-:-:S05]  /*0c40*/  FFMA R5, R4, -2, R5 ;  /* 0xc000000004057823 */ /* 0x001fca0000000005 */
[----:B------:R-:W-:-:S04]  /*0c50*/  FSEL R5, R5, 1, !P0 ;  /* 0x3f80000005057808 */ /* 0x000fc80004000000 */
[--C-:B------:R-:W-:Y:S01]  /*0c60*/  LOP3.LUT R5, R5, 0x80000000, R14.reuse, 0xb8, !PT ;  /* 0x8000000005057812 */ /* 0x100fe200078eb80e */
[----:B------:R-:W-:-:S05]  /*0c70*/  @!P1 FFMA R5, R9, R14, R14 ;  /* 0x0000000e09059223 */ /* 0x000fca000000000e */
[----:B------:R-:W-:Y:S01]  /*0c80*/  STG.E desc[UR8][R2.64], R5 ;  /* 0x0000000502007986 */ /* 0x000fe2000c101908 */
[----:B------:R-:W-:Y:S05]  /*0c90*/  EXIT ;  /* 0x000000000000794d */ /* 0x000fea0003800000 */
.L_x_28:
        /* <DEDUP_REMOVED lines=14> */
.L_x_31:


//--------------------- .nv.shared.reserved.0     --------------------------
	.section	.nv.shared.reserved.0,"aw",@nobits
	.weak		__nv_reservedSMEM_offset_0_alias
	.size		__nv_reservedSMEM_offset_0_alias, 0, 64
	.other		__nv_reservedSMEM_offset_0_alias,@"STO_CUDA_RESERVED_SHARED STV_DEFAULT"
__nv_reservedSMEM_offset_0_alias:
	.zero		0
	.zero		64


//--------------------- .nv.constant0._Z11avg_poolingPKfPfiiii --------------------------
	.section	.nv.constant0._Z11avg_poolingPKfPfiiii,"a",@progbits
	.sectionflags	@""
	.align	4
.nv.constant0._Z11avg_poolingPKfPfiiii:
	.zero		928


//--------------------- .nv.constant0._Z6conv2dPfS_S_iiii --------------------------
	.section	.nv.constant0._Z6conv2dPfS_S_iiii,"a",@progbits
	.sectionflags	@""
	.align	4
.nv.constant0._Z6conv2dPfS_S_iiii:
	.zero		936


//--------------------- SYMBOLS --------------------------

	.type		.nv.reservedSmem.offset0,@object
	.size		.nv.reservedSmem.offset0,0x4
